	.target	sm_90a

	.elftype	@"ET_EXEC"


//--------------------- .note.nv.tkinfo           --------------------------
	.section	.note.nv.tkinfo,"",@"SHT_NOTE"
	.sectionflags	@"SHF_NOTE_NV_TKINFO"
	.tkinfo
        /*0018*/ 	.word	0x00000002
        /*0030*/ 	.string	""
        /*0030*/ 	.string	"ptxas"
        /*0030*/ 	.string	"Cuda compilation tools, release 13.0, V13.0.88"
        /*0030*/ 	.string	"Build cuda_13.0.r13.0/compiler.36424714_0"
        /*0030*/ 	.string	"-arch sm_90a -m 64 "



//--------------------- .note.nv.cuinfo           --------------------------
	.section	.note.nv.cuinfo,"",@"SHT_NOTE"
	.sectionflags	@"SHF_NOTE_NV_CUINFO"
        /*0018*/ 	.short	0x0002
        /*001a*/ 	.short	0x005a
        /*001c*/ 	.short	0x0082
	.zero		2


//--------------------- .nv.info                  --------------------------
	.section	.nv.info,"",@"SHT_CUDA_INFO"
	.align	4


	//----- nvinfo : EIATTR_REGCOUNT
	.align		4
        /*0000*/ 	.byte	0x04, 0x2f
        /*0002*/ 	.short	(.L_12 - .L_11)
	.align		4
.L_11:
        /*0004*/ 	.word	index@(_ZN7cutlass13device_kernelINS_4gemm6kernel13GemmUniversalIN4cute5tupleIJiiiiEEENS1_10collective13CollectiveMmaINS1_37MainloopSm90TmaGmmaWarpSpecializedFP8ILi3ENS5_IJNS4_1CILi1EEENSA_ILi2EEESB_EEENS1_32KernelTmaWarpSpecializedPingpongEEENS5_IJNSA_ILi64EEESG_NSA_ILi32EEEEEENS_12float_e4m3_tENS5_IJlSB_lEEESJ_SK_NS4_8TiledMMAINS4_8MMA_AtomIJNS4_4SM904GMMA30MMA_64x64x32_F32E4M3E4M3_SS_TNILNSO_7ScaleInE1ELSQ_1EEEEEENS4_6LayoutINS5_IJSB_SB_SB_EEENS5_IJNSA_ILi0EEESV_SV_EEEEENS5_IJNS4_10UnderscoreESY_SY_EEEEENS4_23SM90_TMA_LOAD_MULTICASTENS4_14ComposedLayoutINS4_7SwizzleILi1ELi4ELi3EEENS4_18smem_ptr_flag_bitsILi8EEENST_INS5_IJNSA_ILi8EEESH_EEENS5_IJSH_SB_EEEEEEEvNS4_8identityENS4_13SM90_TMA_LOADES1B_vS1C_EENS_8epilogue10collective6detail29Sm90TmaWarpSpecializedAdapterINS1G_15DefaultEpilogueISJ_SK_SK_NS1F_6thread17LinearCombinationISJ_Li1EffLNS1K_9ScaleType4KindE0ELNS_15FloatRoundStyleE2ESJ_EENS1_15EpilogueDefaultEEEEEvvEEEEvNT_6ParamsE)
        /*0008*/ 	.word	0x000000a8


	//----- nvinfo : EIATTR_FRAME_SIZE
	.align		4
.L_12:
        /*000c*/ 	.byte	0x04, 0x11
        /*000e*/ 	.short	(.L_14 - .L_13)
	.align		4
.L_13:
        /*0010*/ 	.word	index@(_ZN7cutlass13device_kernelINS_4gemm6kernel13GemmUniversalIN4cute5tupleIJiiiiEEENS1_10collective13CollectiveMmaINS1_37MainloopSm90TmaGmmaWarpSpecializedFP8ILi3ENS5_IJNS4_1CILi1EEENSA_ILi2EEESB_EEENS1_32KernelTmaWarpSpecializedPingpongEEENS5_IJNSA_ILi64EEESG_NSA_ILi32EEEEEENS_12float_e4m3_tENS5_IJlSB_lEEESJ_SK_NS4_8TiledMMAINS4_8MMA_AtomIJNS4_4SM904GMMA30MMA_64x64x32_F32E4M3E4M3_SS_TNILNSO_7ScaleInE1ELSQ_1EEEEEENS4_6LayoutINS5_IJSB_SB_SB_EEENS5_IJNSA_ILi0EEESV_SV_EEEEENS5_IJNS4_10UnderscoreESY_SY_EEEEENS4_23SM90_TMA_LOAD_MULTICASTENS4_14ComposedLayoutINS4_7SwizzleILi1ELi4ELi3EEENS4_18smem_ptr_flag_bitsILi8EEENST_INS5_IJNSA_ILi8EEESH_EEENS5_IJSH_SB_EEEEEEEvNS4_8identityENS4_13SM90_TMA_LOADES1B_vS1C_EENS_8epilogue10collective6detail29Sm90TmaWarpSpecializedAdapterINS1G_15DefaultEpilogueISJ_SK_SK_NS1F_6thread17LinearCombinationISJ_Li1EffLNS1K_9ScaleType4KindE0ELNS_15FloatRoundStyleE2ESJ_EENS1_15EpilogueDefaultEEEEEvvEEEEvNT_6ParamsE)
        /*0014*/ 	.word	0x00000000


	//----- nvinfo : EIATTR_MIN_STACK_SIZE
	.align		4
.L_14:
        /*0018*/ 	.byte	0x04, 0x12
        /*001a*/ 	.short	(.L_16 - .L_15)
	.align		4
.L_15:
        /*001c*/ 	.word	index@(_ZN7cutlass13device_kernelINS_4gemm6kernel13GemmUniversalIN4cute5tupleIJiiiiEEENS1_10collective13CollectiveMmaINS1_37MainloopSm90TmaGmmaWarpSpecializedFP8ILi3ENS5_IJNS4_1CILi1EEENSA_ILi2EEESB_EEENS1_32KernelTmaWarpSpecializedPingpongEEENS5_IJNSA_ILi64EEESG_NSA_ILi32EEEEEENS_12float_e4m3_tENS5_IJlSB_lEEESJ_SK_NS4_8TiledMMAINS4_8MMA_AtomIJNS4_4SM904GMMA30MMA_64x64x32_F32E4M3E4M3_SS_TNILNSO_7ScaleInE1ELSQ_1EEEEEENS4_6LayoutINS5_IJSB_SB_SB_EEENS5_IJNSA_ILi0EEESV_SV_EEEEENS5_IJNS4_10UnderscoreESY_SY_EEEEENS4_23SM90_TMA_LOAD_MULTICASTENS4_14ComposedLayoutINS4_7SwizzleILi1ELi4ELi3EEENS4_18smem_ptr_flag_bitsILi8EEENST_INS5_IJNSA_ILi8EEESH_EEENS5_IJSH_SB_EEEEEEEvNS4_8identityENS4_13SM90_TMA_LOADES1B_vS1C_EENS_8epilogue10collective6detail29Sm90TmaWarpSpecializedAdapterINS1G_15DefaultEpilogueISJ_SK_SK_NS1F_6thread17LinearCombinationISJ_Li1EffLNS1K_9ScaleType4KindE0ELNS_15FloatRoundStyleE2ESJ_EENS1_15EpilogueDefaultEEEEEvvEEEEvNT_6ParamsE)
        /*0020*/ 	.word	0x00000000
.L_16:


//--------------------- .nv.compat                --------------------------
	.section	.nv.compat,"",@"SHT_CUDA_COMPAT_INFO"
	.align	4
        /*0000*/ 	.byte	0x02, 0x09, 0x01, 0x00, 0x02, 0x02, 0x04, 0x00, 0x02, 0x05, 0x05, 0x00, 0x03, 0x07, 0x01, 0x01
        /*0010*/ 	.byte	0x02, 0x03, 0x01, 0x00, 0x02, 0x06, 0x01, 0x00, 0x04, 0x0b, 0x08, 0x00, 0x00, 0x00, 0x00, 0x00
        /*0020*/ 	.byte	0x00, 0x00, 0x00, 0x00


//--------------------- .nv.info._ZN7cutlass13device_kernelINS_4gemm6kernel13GemmUniversalIN4cute5tupleIJiiiiEEENS1_10collective13CollectiveMmaINS1_37MainloopSm90TmaGmmaWarpSpecializedFP8ILi3ENS5_IJNS4_1CILi1EEENSA_ILi2EEESB_EEENS1_32KernelTmaWarpSpecializedPingpongEEENS5_IJNSA_ILi64EEESG_NSA_ILi32EEEEEENS_12float_e4m3_tENS5_IJlSB_lEEESJ_SK_NS4_8TiledMMAINS4_8MMA_AtomIJNS4_4SM904GMMA30MMA_64x64x32_F32E4M3E4M3_SS_TNILNSO_7ScaleInE1ELSQ_1EEEEEENS4_6LayoutINS5_IJSB_SB_SB_EEENS5_IJNSA_ILi0EEESV_SV_EEEEENS5_IJNS4_10UnderscoreESY_SY_EEEEENS4_23SM90_TMA_LOAD_MULTICASTENS4_14ComposedLayoutINS4_7SwizzleILi1ELi4ELi3EEENS4_18smem_ptr_flag_bitsILi8EEENST_INS5_IJNSA_ILi8EEESH_EEENS5_IJSH_SB_EEEEEEEvNS4_8identityENS4_13SM90_TMA_LOADES1B_vS1C_EENS_8epilogue10collective6detail29Sm90TmaWarpSpecializedAdapterINS1G_15DefaultEpilogueISJ_SK_SK_NS1F_6thread17LinearCombinationISJ_Li1EffLNS1K_9ScaleType4KindE0ELNS_15FloatRoundStyleE2ESJ_EENS1_15EpilogueDefaultEEEEEvvEEEEvNT_6ParamsE --------------------------
	.section	.nv.info._ZN7cutlass13device_kernelINS_4gemm6kernel13GemmUniversalIN4cute5tupleIJiiiiEEENS1_10collective13CollectiveMmaINS1_37MainloopSm90TmaGmmaWarpSpecializedFP8ILi3ENS5_IJNS4_1CILi1EEENSA_ILi2EEESB_EEENS1_32KernelTmaWarpSpecializedPingpongEEENS5_IJNSA_ILi64EEESG_NSA_ILi32EEEEEENS_12float_e4m3_tENS5_IJlSB_lEEESJ_SK_NS4_8TiledMMAINS4_8MMA_AtomIJNS4_4SM904GMMA30MMA_64x64x32_F32E4M3E4M3_SS_TNILNSO_7ScaleInE1ELSQ_1EEEEEENS4_6LayoutINS5_IJSB_SB_SB_EEENS5_IJNSA_ILi0EEESV_SV_EEEEENS5_IJNS4_10UnderscoreESY_SY_EEEEENS4_23SM90_TMA_LOAD_MULTICASTENS4_14ComposedLayoutINS4_7SwizzleILi1ELi4ELi3EEENS4_18smem_ptr_flag_bitsILi8EEENST_INS5_IJNSA_ILi8EEESH_EEENS5_IJSH_SB_EEEEEEEvNS4_8identityENS4_13SM90_TMA_LOADES1B_vS1C_EENS_8epilogue10collective6detail29Sm90TmaWarpSpecializedAdapterINS1G_15DefaultEpilogueISJ_SK_SK_NS1F_6thread17LinearCombinationISJ_Li1EffLNS1K_9ScaleType4KindE0ELNS_15FloatRoundStyleE2ESJ_EENS1_15EpilogueDefaultEEEEEvvEEEEvNT_6ParamsE,"",@"SHT_CUDA_INFO"
	.sectionflags	@""
	.align	4


	//----- nvinfo : EIATTR_CUDA_API_VERSION
	.align		4
        /*0000*/ 	.byte	0x04, 0x37
        /*0002*/ 	.short	(.L_18 - .L_17)
.L_17:
        /*0004*/ 	.word	0x00000082


	//----- nvinfo : EIATTR_KPARAM_INFO
	.align		4
.L_18:
        /*0008*/ 	.byte	0x04, 0x17
        /*000a*/ 	.short	(.L_20 - .L_19)
.L_19:
        /*000c*/ 	.word	0x00000000
        /*0010*/ 	.short	0x0000
        /*0012*/ 	.short	0x0070
        /*0014*/ 	.byte	0x00, 0xf0, 0x01, 0x10


	//----- nvinfo : EIATTR_SPARSE_MMA_MASK
	.align		4
.L_20:
        /*0018*/ 	.byte	0x03, 0x50
        /*001a*/ 	.short	0x0000


	//----- nvinfo : EIATTR_MAXREG_COUNT
	.align		4
        /*001c*/ 	.byte	0x03, 0x1b
        /*001e*/ 	.short	0x00a8


	//----- nvinfo : EIATTR_NUM_BARRIERS
	.align		4
        /*0020*/ 	.byte	0x02, 0x4c
        /*0022*/ 	.byte	0x01
	.zero		1


	//----- nvinfo : EIATTR_MERCURY_ISA_VERSION
	.align		4
        /*0024*/ 	.byte	0x03, 0x5f
        /*0026*/ 	.short	0x0101


	//----- nvinfo : EIATTR_INT_WARP_WIDE_INSTR_OFFSETS
	.align		4
        /*0028*/ 	.byte	0x04, 0x31
        /*002a*/ 	.short	(.L_22 - .L_21)


	//   ....[0]....
.L_21:
        /*002c*/ 	.word	0x000004b0


	//   ....[1]....
        /*0030*/ 	.word	0x000004f0


	//   ....[2]....
        /*0034*/ 	.word	0x00000620


	//   ....[3]....
        /*0038*/ 	.word	0x00000650


	//   ....[4]....
        /*003c*/ 	.word	0x00000660


	//   ....[5]....
        /*0040*/ 	.word	0x00000670


	//   ....[6]....
        /*0044*/ 	.word	0x000006f0


	//   ....[7]....
        /*0048*/ 	.word	0x00000740


	//   ....[8]....
        /*004c*/ 	.word	0x00002630


	//----- nvinfo : EIATTR_COOP_GROUP_MASK_REGIDS
	.align		4
.L_22:
        /*0050*/ 	.byte	0x04, 0x29
        /*0052*/ 	.short	(.L_24 - .L_23)


	//   ....[0]....
.L_23:
        /*0054*/ 	.word	0xffffffff


	//   ....[1]....
        /*0058*/ 	.word	0xffffffff


	//   ....[2]....
        /*005c*/ 	.word	0xffffffff


	//   ....[3]....
        /*0060*/ 	.word	0xffffffff


	//   ....[4]....
        /*0064*/ 	.word	0xffffffff


	//   ....[5]....
        /*0068*/ 	.word	0xffffffff


	//   ....[6]....
        /*006c*/ 	.word	0xffffffff


	//----- nvinfo : EIATTR_COOP_GROUP_INSTR_OFFSETS
	.align		4
.L_24:
        /*0070*/ 	.byte	0x04, 0x28
        /*0072*/ 	.short	(.L_26 - .L_25)


	//   ....[0]....
.L_25:
        /*0074*/ 	.word	0x00000060


	//   ....[1]....
        /*0078*/ 	.word	0x00000070


	//   ....[2]....
        /*007c*/ 	.word	0x00000130


	//   ....[3]....
        /*0080*/ 	.word	0x000002b0


	//   ....[4]....
        /*0084*/ 	.word	0x000002f0


	//   ....[5]....
        /*0088*/ 	.word	0x00000370


	//   ....[6]....
        /*008c*/ 	.word	0x000008b0


	//----- nvinfo : EIATTR_REG_RECONFIG
	.align		4
.L_26:
        /*0090*/ 	.byte	0x01, 0x54
	.zero		2


	//----- nvinfo : EIATTR_MBARRIER_INSTR_OFFSETS
	.align		4
        /*0094*/ 	.byte	0x04, 0x39
        /*0096*/ 	.short	(.L_28 - .L_27)


	//   ....[0]....
.L_27:
        /*0098*/ 	.word	0x00000240
        /*009c*/ 	.word	0x000000ff
        /*00a0*/ 	.word	0x00000000
        /*00a4*/ 	.short	0x0100
        /*00a6*/ 	.byte	0x08
	.zero		1


	//   ....[1]....
        /*00a8*/ 	.word	0x00000250
        /*00ac*/ 	.word	0x000000ff
        /*00b0*/ 	.word	0x00000018
        /*00b4*/ 	.short	0x0100
        /*00b6*/ 	.byte	0x08
	.zero		1


	//   ....[2]....
        /*00b8*/ 	.word	0x00000260
        /*00bc*/ 	.word	0x000000ff
        /*00c0*/ 	.word	0x00000008
        /*00c4*/ 	.short	0x0100
        /*00c6*/ 	.byte	0x08
	.zero		1


	//   ....[3]....
        /*00c8*/ 	.word	0x00000270
        /*00cc*/ 	.word	0x000000ff
        /*00d0*/ 	.word	0x00000020
        /*00d4*/ 	.short	0x0100
        /*00d6*/ 	.byte	0x08
	.zero		1


	//   ....[4]....
        /*00d8*/ 	.word	0x00000280
        /*00dc*/ 	.word	0x000000ff
        /*00e0*/ 	.word	0x00000010
        /*00e4*/ 	.short	0x0100
        /*00e6*/ 	.byte	0x08
	.zero		1


	//   ....[5]....
        /*00e8*/ 	.word	0x00000290
        /*00ec*/ 	.word	0x000000ff
        /*00f0*/ 	.word	0x00000028
        /*00f4*/ 	.short	0x0100
        /*00f6*/ 	.byte	0x08
	.zero		1


	//   ....[6]....
        /*00f8*/ 	.word	0x00000770
        /*00fc*/ 	.word	0x000000ff
        /*0100*/ 	.word	0x00000060
        /*0104*/ 	.short	0x0100
        /*0106*/ 	.byte	0x08
	.zero		1


	//   ....[7]....
        /*0108*/ 	.word	0x00000800
        /*010c*/ 	.word	0x000000ff
        /*0110*/ 	.word	0x00000068
        /*0114*/ 	.short	0x0100
        /*0116*/ 	.byte	0x08
	.zero		1


	//   ....[8]....
        /*0118*/ 	.word	0x00000830
        /*011c*/ 	.word	0x000000ff
        /*0120*/ 	.word	0x00000040
        /*0124*/ 	.short	0x0100
        /*0126*/ 	.byte	0x09
	.zero		1


	//   ....[9]....
        /*0128*/ 	.word	0x00000840
        /*012c*/ 	.word	0x000000ff
        /*0130*/ 	.word	0x00000048
        /*0134*/ 	.short	0x0100
        /*0136*/ 	.byte	0x09
	.zero		1


	//   ....[10]....
        /*0138*/ 	.word	0x00000850
        /*013c*/ 	.word	0x000000ff
        /*0140*/ 	.word	0x00000050
        /*0144*/ 	.short	0x0100
        /*0146*/ 	.byte	0x09
	.zero		1


	//   ....[11]....
        /*0148*/ 	.word	0x00000860
        /*014c*/ 	.word	0x000000ff
        /*0150*/ 	.word	0x00000058
        /*0154*/ 	.short	0x0100
        /*0156*/ 	.byte	0x09
	.zero		1


	//   ....[12]....
        /*0158*/ 	.word	0x00001640
        /*015c*/ 	.word	0x000000ff
        /*0160*/ 	.word	0xfffffff8
        /*0164*/ 	.short	0x010a
        /*0166*/ 	.byte	0x0f
	.zero		1


	//   ....[13]....
        /*0168*/ 	.word	0x00001920
        /*016c*/ 	.word	0x000000ff
        /*0170*/ 	.word	0x00000000
        /*0174*/ 	.short	0x010a
        /*0176*/ 	.byte	0x06
	.zero		1


	//   ....[14]....
        /*0178*/ 	.word	0x00001960
        /*017c*/ 	.word	0x000000ff
        /*0180*/ 	.word	0x00000000
        /*0184*/ 	.short	0x010a
        /*0186*/ 	.byte	0x06
	.zero		1


	//   ....[15]....
        /*0188*/ 	.word	0x00001e90
        /*018c*/ 	.word	0x000000ff
        /*0190*/ 	.word	0x00000000
        /*0194*/ 	.short	0x010a
        /*0196*/ 	.byte	0x09
	.zero		1


	//   ....[16]....
        /*0198*/ 	.word	0x00001ed0
        /*019c*/ 	.word	0x000000ff
        /*01a0*/ 	.word	0x00000000
        /*01a4*/ 	.short	0x010a
        /*01a6*/ 	.byte	0x09
	.zero		1


	//   ....[17]....
        /*01a8*/ 	.word	0x00002260
        /*01ac*/ 	.word	0x00000013
        /*01b0*/ 	.word	0x00000000
        /*01b4*/ 	.short	0x0101
        /*01b6*/ 	.byte	0x3f
	.zero		1


	//   ....[18]....
        /*01b8*/ 	.word	0x000025d0
        /*01bc*/ 	.word	0x0000000f
        /*01c0*/ 	.word	0x00000000
        /*01c4*/ 	.short	0x0101
        /*01c6*/ 	.byte	0x17
	.zero		1


	//   ....[19]....
        /*01c8*/ 	.word	0x000026e0
        /*01cc*/ 	.word	0x0000000f
        /*01d0*/ 	.word	0x00000000
        /*01d4*/ 	.short	0x0101
        /*01d6*/ 	.byte	0x3f
	.zero		1


	//   ....[20]....
        /*01d8*/ 	.word	0x00002790
        /*01dc*/ 	.word	0x000000ff
        /*01e0*/ 	.word	0x00000008
        /*01e4*/ 	.short	0x010a
        /*01e6*/ 	.byte	0x0f
	.zero		1


	//   ....[21]....
        /*01e8*/ 	.word	0x00004ff0
        /*01ec*/ 	.word	0x00000004
        /*01f0*/ 	.word	0x00000000
        /*01f4*/ 	.short	0x0101
        /*01f6*/ 	.byte	0x17
	.zero		1


	//   ....[22]....
        /*01f8*/ 	.word	0x00005910
        /*01fc*/ 	.word	0x00000013
        /*0200*/ 	.word	0x00000018
        /*0204*/ 	.short	0x010a
        /*0206*/ 	.byte	0x3f
	.zero		1


	//   ....[23]....
        /*0208*/ 	.word	0x00005c90
        /*020c*/ 	.word	0x0000000a
        /*0210*/ 	.word	0x00000068
        /*0214*/ 	.short	0x0101
        /*0216*/ 	.byte	0x3f
	.zero		1


	//   ....[24]....
        /*0218*/ 	.word	0x000063f0
        /*021c*/ 	.word	0x00000007
        /*0220*/ 	.word	0x00000000
        /*0224*/ 	.short	0x010a
        /*0226*/ 	.byte	0x3f
	.zero		1


	//   ....[25]....
        /*0228*/ 	.word	0x00006470
        /*022c*/ 	.word	0x00000006
        /*0230*/ 	.word	0x00000000
        /*0234*/ 	.short	0x010a
        /*0236*/ 	.byte	0x3f
	.zero		1


	//   ....[26]....
        /*0238*/ 	.word	0x00006500
        /*023c*/ 	.word	0x00000003
        /*0240*/ 	.word	0x00000000
        /*0244*/ 	.short	0x010a
        /*0246*/ 	.byte	0x3f
	.zero		1


	//   ....[27]....
        /*0248*/ 	.word	0x00006570
        /*024c*/ 	.word	0x0000000f
        /*0250*/ 	.word	0xfffffff8
        /*0254*/ 	.short	0x010a
        /*0256*/ 	.byte	0x3f
	.zero		1


	//   ....[28]....
        /*0258*/ 	.word	0x000065d0
        /*025c*/ 	.word	0x0000000f
        /*0260*/ 	.word	0x00000000
        /*0264*/ 	.short	0x010a
        /*0266*/ 	.byte	0x3f
	.zero		1


	//   ....[29]....
        /*0268*/ 	.word	0x00006630
        /*026c*/ 	.word	0x00000013
        /*0270*/ 	.word	0x00000000
        /*0274*/ 	.short	0x010a
        /*0276*/ 	.byte	0x3f
	.zero		1


	//   ....[30]....
        /*0278*/ 	.word	0x00006690
        /*027c*/ 	.word	0x0000000f
        /*0280*/ 	.word	0x00000008
        /*0284*/ 	.short	0x010a
        /*0286*/ 	.byte	0x3f
	.zero		1


	//   ....[31]....
        /*0288*/ 	.word	0x00006760
        /*028c*/ 	.word	0x00000013
        /*0290*/ 	.word	0x00000018
        /*0294*/ 	.short	0x010a
        /*0296*/ 	.byte	0x3f
	.zero		1


	//   ....[32]....
        /*0298*/ 	.word	0x00006840
        /*029c*/ 	.word	0x00000007
        /*02a0*/ 	.word	0x00000000
        /*02a4*/ 	.short	0x010a
        /*02a6*/ 	.byte	0x3f
	.zero		1


	//   ....[33]....
        /*02a8*/ 	.word	0x00006890
        /*02ac*/ 	.word	0x00000006
        /*02b0*/ 	.word	0x00000000
        /*02b4*/ 	.short	0x010a
        /*02b6*/ 	.byte	0x3f
	.zero		1


	//----- nvinfo : EIATTR_NUM_MBARRIERS
	.align		4
.L_28:
        /*02b8*/ 	.byte	0x03, 0x38
        /*02ba*/ 	.short	0x000c


	//----- nvinfo : EIATTR_EXIT_INSTR_OFFSETS
	.align		4
        /*02bc*/ 	.byte	0x04, 0x1c
        /*02be*/ 	.short	(.L_30 - .L_29)


	//   ....[0]....
.L_29:
        /*02c0*/ 	.word	0x00001300


	//   ....[1]....
        /*02c4*/ 	.word	0x00001360


	//   ....[2]....
        /*02c8*/ 	.word	0x00005600


	//   ....[3]....
        /*02cc*/ 	.word	0x00005630


	//   ....[4]....
        /*02d0*/ 	.word	0x00006550


	//----- nvinfo : EIATTR_MAX_THREADS
	.align		4
.L_30:
        /*02d4*/ 	.byte	0x04, 0x05
        /*02d6*/ 	.short	(.L_32 - .L_31)
.L_31:
        /*02d8*/ 	.word	0x00000180
        /*02dc*/ 	.word	0x00000001
        /*02e0*/ 	.word	0x00000001


	//----- nvinfo : EIATTR_CRS_STACK_SIZE
	.align		4
.L_32:
        /*02e4*/ 	.byte	0x04, 0x1e
        /*02e6*/ 	.short	(.L_34 - .L_33)
.L_33:
        /*02e8*/ 	.word	0x00000000


	//----- nvinfo : EIATTR_CBANK_PARAM_SIZE
	.align		4
.L_34:
        /*02ec*/ 	.byte	0x03, 0x19
        /*02ee*/ 	.short	0x0470


	//----- nvinfo : EIATTR_PARAM_CBANK
	.align		4
        /*02f0*/ 	.byte	0x04, 0x0a
        /*02f2*/ 	.short	(.L_36 - .L_35)
	.align		4
.L_35:
        /*02f4*/ 	.word	index@(.nv.constant0._ZN7cutlass13device_kernelINS_4gemm6kernel13GemmUniversalIN4cute5tupleIJiiiiEEENS1_10collective13CollectiveMmaINS1_37MainloopSm90TmaGmmaWarpSpecializedFP8ILi3ENS5_IJNS4_1CILi1EEENSA_ILi2EEESB_EEENS1_32KernelTmaWarpSpecializedPingpongEEENS5_IJNSA_ILi64EEESG_NSA_ILi32EEEEEENS_12float_e4m3_tENS5_IJlSB_lEEESJ_SK_NS4_8TiledMMAINS4_8MMA_AtomIJNS4_4SM904GMMA30MMA_64x64x32_F32E4M3E4M3_SS_TNILNSO_7ScaleInE1ELSQ_1EEEEEENS4_6LayoutINS5_IJSB_SB_SB_EEENS5_IJNSA_ILi0EEESV_SV_EEEEENS5_IJNS4_10UnderscoreESY_SY_EEEEENS4_23SM90_TMA_LOAD_MULTICASTENS4_14ComposedLayoutINS4_7SwizzleILi1ELi4ELi3EEENS4_18smem_ptr_flag_bitsILi8EEENST_INS5_IJNSA_ILi8EEESH_EEENS5_IJSH_SB_EEEEEEEvNS4_8identityENS4_13SM90_TMA_LOADES1B_vS1C_EENS_8epilogue10collective6detail29Sm90TmaWarpSpecializedAdapterINS1G_15DefaultEpilogueISJ_SK_SK_NS1F_6thread17LinearCombinationISJ_Li1EffLNS1K_9ScaleType4KindE0ELNS_15FloatRoundStyleE2ESJ_EENS1_15EpilogueDefaultEEEEEvvEEEEvNT_6ParamsE)
        /*02f8*/ 	.short	0x0210
        /*02fa*/ 	.short	0x0470


	//----- nvinfo : EIATTR_SW_WAR
	.align		4
.L_36:
        /*02fc*/ 	.byte	0x04, 0x36
        /*02fe*/ 	.short	(.L_38 - .L_37)
.L_37:
        /*0300*/ 	.word	0x00000008
.L_38:


//--------------------- .nv.callgraph             --------------------------
	.section	.nv.callgraph,"",@"SHT_CUDA_CALLGRAPH"
	.align	4
	.sectionentsize	8
	.align		4
        /*0000*/ 	.word	0x00000000
	.align		4
        /*0004*/ 	.word	0xffffffff
	.align		4
        /*0008*/ 	.word	0x00000000
	.align		4
        /*000c*/ 	.word	0xfffffffe
	.align		4
        /*0010*/ 	.word	0x00000000
	.align		4
        /*0014*/ 	.word	0xfffffffd
	.align		4
        /*0018*/ 	.word	0x00000000
	.align		4
        /*001c*/ 	.word	0xfffffffc


//--------------------- .nv.constant4             --------------------------
	.section	.nv.constant4,"a",@progbits
	.align	8
	.align		8
.nv.constant4:
        /*0000*/ 	.dword	_ZN39_INTERNAL_c0eaa91e_4_k_cu_3bbec67b_29014cuda3std3__45__cpo5beginE
	.align		8
        /*0008*/ 	.dword	_ZN39_INTERNAL_c0eaa91e_4_k_cu_3bbec67b_29014cuda3std3__45__cpo3endE
	.align		8
        /*0010*/ 	.dword	_ZN39_INTERNAL_c0eaa91e_4_k_cu_3bbec67b_29014cuda3std3__45__cpo6cbeginE
	.align		8
        /*0018*/ 	.dword	_ZN39_INTERNAL_c0eaa91e_4_k_cu_3bbec67b_29014cuda3std3__45__cpo4cendE
	.align		8
        /*0020*/ 	.dword	_ZN39_INTERNAL_c0eaa91e_4_k_cu_3bbec67b_29014cuda3std3__441_GLOBAL__N__c0eaa91e_4_k_cu_3bbec67b_29016ignoreE
	.align		8
        /*0028*/ 	.dword	_ZN39_INTERNAL_c0eaa91e_4_k_cu_3bbec67b_29014cuda3std3__419piecewise_constructE
	.align		8
        /*0030*/ 	.dword	_ZN39_INTERNAL_c0eaa91e_4_k_cu_3bbec67b_29014cuda3std3__48in_placeE
	.align		8
        /*0038*/ 	.dword	_ZN39_INTERNAL_c0eaa91e_4_k_cu_3bbec67b_29014cuda3std6ranges3__45__cpo4swapE
	.align		8
        /*0040*/ 	.dword	_ZN39_INTERNAL_c0eaa91e_4_k_cu_3bbec67b_29014cuda3std6ranges3__45__cpo9iter_moveE
	.align		8
        /*0048*/ 	.dword	_ZN39_INTERNAL_c0eaa91e_4_k_cu_3bbec67b_29014cute7productE
	.align		8
        /*0050*/ 	.dword	_ZN39_INTERNAL_c0eaa91e_4_k_cu_3bbec67b_29014cute1_E


//--------------------- .text._ZN7cutlass13device_kernelINS_4gemm6kernel13GemmUniversalIN4cute5tupleIJiiiiEEENS1_10collective13CollectiveMmaINS1_37MainloopSm90TmaGmmaWarpSpecializedFP8ILi3ENS5_IJNS4_1CILi1EEENSA_ILi2EEESB_EEENS1_32KernelTmaWarpSpecializedPingpongEEENS5_IJNSA_ILi64EEESG_NSA_ILi32EEEEEENS_12float_e4m3_tENS5_IJlSB_lEEESJ_SK_NS4_8TiledMMAINS4_8MMA_AtomIJNS4_4SM904GMMA30MMA_64x64x32_F32E4M3E4M3_SS_TNILNSO_7ScaleInE1ELSQ_1EEEEEENS4_6LayoutINS5_IJSB_SB_SB_EEENS5_IJNSA_ILi0EEESV_SV_EEEEENS5_IJNS4_10UnderscoreESY_SY_EEEEENS4_23SM90_TMA_LOAD_MULTICASTENS4_14ComposedLayoutINS4_7SwizzleILi1ELi4ELi3EEENS4_18smem_ptr_flag_bitsILi8EEENST_INS5_IJNSA_ILi8EEESH_EEENS5_IJSH_SB_EEEEEEEvNS4_8identityENS4_13SM90_TMA_LOADES1B_vS1C_EENS_8epilogue10collective6detail29Sm90TmaWarpSpecializedAdapterINS1G_15DefaultEpilogueISJ_SK_SK_NS1F_6thread17LinearCombinationISJ_Li1EffLNS1K_9ScaleType4KindE0ELNS_15FloatRoundStyleE2ESJ_EENS1_15EpilogueDefaultEEEEEvvEEEEvNT_6ParamsE --------------------------
	.section	.text._ZN7cutlass13device_kernelINS_4gemm6kernel13GemmUniversalIN4cute5tupleIJiiiiEEENS1_10collective13CollectiveMmaINS1_37MainloopSm90TmaGmmaWarpSpecializedFP8ILi3ENS5_IJNS4_1CILi1EEENSA_ILi2EEESB_EEENS1_32KernelTmaWarpSpecializedPingpongEEENS5_IJNSA_ILi64EEESG_NSA_ILi32EEEEEENS_12float_e4m3_tENS5_IJlSB_lEEESJ_SK_NS4_8TiledMMAINS4_8MMA_AtomIJNS4_4SM904GMMA30MMA_64x64x32_F32E4M3E4M3_SS_TNILNSO_7ScaleInE1ELSQ_1EEEEEENS4_6LayoutINS5_IJSB_SB_SB_EEENS5_IJNSA_ILi0EEESV_SV_EEEEENS5_IJNS4_10UnderscoreESY_SY_EEEEENS4_23SM90_TMA_LOAD_MULTICASTENS4_14ComposedLayoutINS4_7SwizzleILi1ELi4ELi3EEENS4_18smem_ptr_flag_bitsILi8EEENST_INS5_IJNSA_ILi8EEESH_EEENS5_IJSH_SB_EEEEEEEvNS4_8identityENS4_13SM90_TMA_LOADES1B_vS1C_EENS_8epilogue10collective6detail29Sm90TmaWarpSpecializedAdapterINS1G_15DefaultEpilogueISJ_SK_SK_NS1F_6thread17LinearCombinationISJ_Li1EffLNS1K_9ScaleType4KindE0ELNS_15FloatRoundStyleE2ESJ_EENS1_15EpilogueDefaultEEEEEvvEEEEvNT_6ParamsE,"ax",@progbits
	.align	128
.text._ZN7cutlass13device_kernelINS_4gemm6kernel13GemmUniversalIN4cute5tupleIJiiiiEEENS1_10collective13CollectiveMmaINS1_37MainloopSm90TmaGmmaWarpSpecializedFP8ILi3ENS5_IJNS4_1CILi1EEENSA_ILi2EEESB_EEENS1_32KernelTmaWarpSpecializedPingpongEEENS5_IJNSA_ILi64EEESG_NSA_ILi32EEEEEENS_12float_e4m3_tENS5_IJlSB_lEEESJ_SK_NS4_8TiledMMAINS4_8MMA_AtomIJNS4_4SM904GMMA30MMA_64x64x32_F32E4M3E4M3_SS_TNILNSO_7ScaleInE1ELSQ_1EEEEEENS4_6LayoutINS5_IJSB_SB_SB_EEENS5_IJNSA_ILi0EEESV_SV_EEEEENS5_IJNS4_10UnderscoreESY_SY_EEEEENS4_23SM90_TMA_LOAD_MULTICASTENS4_14ComposedLayoutINS4_7SwizzleILi1ELi4ELi3EEENS4_18smem_ptr_flag_bitsILi8EEENST_INS5_IJNSA_ILi8EEESH_EEENS5_IJSH_SB_EEEEEEEvNS4_8identityENS4_13SM90_TMA_LOADES1B_vS1C_EENS_8epilogue10collective6detail29Sm90TmaWarpSpecializedAdapterINS1G_15DefaultEpilogueISJ_SK_SK_NS1F_6thread17LinearCombinationISJ_Li1EffLNS1K_9ScaleType4KindE0ELNS_15FloatRoundStyleE2ESJ_EENS1_15EpilogueDefaultEEEEEvvEEEEvNT_6ParamsE:
        .type           _ZN7cutlass13device_kernelINS_4gemm6kernel13GemmUniversalIN4cute5tupleIJiiiiEEENS1_10collective13CollectiveMmaINS1_37MainloopSm90TmaGmmaWarpSpecializedFP8ILi3ENS5_IJNS4_1CILi1EEENSA_ILi2EEESB_EEENS1_32KernelTmaWarpSpecializedPingpongEEENS5_IJNSA_ILi64EEESG_NSA_ILi32EEEEEENS_12float_e4m3_tENS5_IJlSB_lEEESJ_SK_NS4_8TiledMMAINS4_8MMA_AtomIJNS4_4SM904GMMA30MMA_64x64x32_F32E4M3E4M3_SS_TNILNSO_7ScaleInE1ELSQ_1EEEEEENS4_6LayoutINS5_IJSB_SB_SB_EEENS5_IJNSA_ILi0EEESV_SV_EEEEENS5_IJNS4_10UnderscoreESY_SY_EEEEENS4_23SM90_TMA_LOAD_MULTICASTENS4_14ComposedLayoutINS4_7SwizzleILi1ELi4ELi3EEENS4_18smem_ptr_flag_bitsILi8EEENST_INS5_IJNSA_ILi8EEESH_EEENS5_IJSH_SB_EEEEEEEvNS4_8identityENS4_13SM90_TMA_LOADES1B_vS1C_EENS_8epilogue10collective6detail29Sm90TmaWarpSpecializedAdapterINS1G_15DefaultEpilogueISJ_SK_SK_NS1F_6thread17LinearCombinationISJ_Li1EffLNS1K_9ScaleType4KindE0ELNS_15FloatRoundStyleE2ESJ_EENS1_15EpilogueDefaultEEEEEvvEEEEvNT_6ParamsE,@function
        .size           _ZN7cutlass13device_kernelINS_4gemm6kernel13GemmUniversalIN4cute5tupleIJiiiiEEENS1_10collective13CollectiveMmaINS1_37MainloopSm90TmaGmmaWarpSpecializedFP8ILi3ENS5_IJNS4_1CILi1EEENSA_ILi2EEESB_EEENS1_32KernelTmaWarpSpecializedPingpongEEENS5_IJNSA_ILi64EEESG_NSA_ILi32EEEEEENS_12float_e4m3_tENS5_IJlSB_lEEESJ_SK_NS4_8TiledMMAINS4_8MMA_AtomIJNS4_4SM904GMMA30MMA_64x64x32_F32E4M3E4M3_SS_TNILNSO_7ScaleInE1ELSQ_1EEEEEENS4_6LayoutINS5_IJSB_SB_SB_EEENS5_IJNSA_ILi0EEESV_SV_EEEEENS5_IJNS4_10UnderscoreESY_SY_EEEEENS4_23SM90_TMA_LOAD_MULTICASTENS4_14ComposedLayoutINS4_7SwizzleILi1ELi4ELi3EEENS4_18smem_ptr_flag_bitsILi8EEENST_INS5_IJNSA_ILi8EEESH_EEENS5_IJSH_SB_EEEEEEEvNS4_8identityENS4_13SM90_TMA_LOADES1B_vS1C_EENS_8epilogue10collective6detail29Sm90TmaWarpSpecializedAdapterINS1G_15DefaultEpilogueISJ_SK_SK_NS1F_6thread17LinearCombinationISJ_Li1EffLNS1K_9ScaleType4KindE0ELNS_15FloatRoundStyleE2ESJ_EENS1_15EpilogueDefaultEEEEEvvEEEEvNT_6ParamsE,(.L_x_142 - _ZN7cutlass13device_kernelINS_4gemm6kernel13GemmUniversalIN4cute5tupleIJiiiiEEENS1_10collective13CollectiveMmaINS1_37MainloopSm90TmaGmmaWarpSpecializedFP8ILi3ENS5_IJNS4_1CILi1EEENSA_ILi2EEESB_EEENS1_32KernelTmaWarpSpecializedPingpongEEENS5_IJNSA_ILi64EEESG_NSA_ILi32EEEEEENS_12float_e4m3_tENS5_IJlSB_lEEESJ_SK_NS4_8TiledMMAINS4_8MMA_AtomIJNS4_4SM904GMMA30MMA_64x64x32_F32E4M3E4M3_SS_TNILNSO_7ScaleInE1ELSQ_1EEEEEENS4_6LayoutINS5_IJSB_SB_SB_EEENS5_IJNSA_ILi0EEESV_SV_EEEEENS5_IJNS4_10UnderscoreESY_SY_EEEEENS4_23SM90_TMA_LOAD_MULTICASTENS4_14ComposedLayoutINS4_7SwizzleILi1ELi4ELi3EEENS4_18smem_ptr_flag_bitsILi8EEENST_INS5_IJNSA_ILi8EEESH_EEENS5_IJSH_SB_EEEEEEEvNS4_8identityENS4_13SM90_TMA_LOADES1B_vS1C_EENS_8epilogue10collective6detail29Sm90TmaWarpSpecializedAdapterINS1G_15DefaultEpilogueISJ_SK_SK_NS1F_6thread17LinearCombinationISJ_Li1EffLNS1K_9ScaleType4KindE0ELNS_15FloatRoundStyleE2ESJ_EENS1_15EpilogueDefaultEEEEEvvEEEEvNT_6ParamsE)
        .other          _ZN7cutlass13device_kernelINS_4gemm6kernel13GemmUniversalIN4cute5tupleIJiiiiEEENS1_10collective13CollectiveMmaINS1_37MainloopSm90TmaGmmaWarpSpecializedFP8ILi3ENS5_IJNS4_1CILi1EEENSA_ILi2EEESB_EEENS1_32KernelTmaWarpSpecializedPingpongEEENS5_IJNSA_ILi64EEESG_NSA_ILi32EEEEEENS_12float_e4m3_tENS5_IJlSB_lEEESJ_SK_NS4_8TiledMMAINS4_8MMA_AtomIJNS4_4SM904GMMA30MMA_64x64x32_F32E4M3E4M3_SS_TNILNSO_7ScaleInE1ELSQ_1EEEEEENS4_6LayoutINS5_IJSB_SB_SB_EEENS5_IJNSA_ILi0EEESV_SV_EEEEENS5_IJNS4_10UnderscoreESY_SY_EEEEENS4_23SM90_TMA_LOAD_MULTICASTENS4_14ComposedLayoutINS4_7SwizzleILi1ELi4ELi3EEENS4_18smem_ptr_flag_bitsILi8EEENST_INS5_IJNSA_ILi8EEESH_EEENS5_IJSH_SB_EEEEEEEvNS4_8identityENS4_13SM90_TMA_LOADES1B_vS1C_EENS_8epilogue10collective6detail29Sm90TmaWarpSpecializedAdapterINS1G_15DefaultEpilogueISJ_SK_SK_NS1F_6thread17LinearCombinationISJ_Li1EffLNS1K_9ScaleType4KindE0ELNS_15FloatRoundStyleE2ESJ_EENS1_15EpilogueDefaultEEEEEvvEEEEvNT_6ParamsE,@"STO_CUDA_ENTRY STV_DEFAULT"
_ZN7cutlass13device_kernelINS_4gemm6kernel13GemmUniversalIN4cute5tupleIJiiiiEEENS1_10collective13CollectiveMmaINS1_37MainloopSm90TmaGmmaWarpSpecializedFP8ILi3ENS5_IJNS4_1CILi1EEENSA_ILi2EEESB_EEENS1_32KernelTmaWarpSpecializedPingpongEEENS5_IJNSA_ILi64EEESG_NSA_ILi32EEEEEENS_12float_e4m3_tENS5_IJlSB_lEEESJ_SK_NS4_8TiledMMAINS4_8MMA_AtomIJNS4_4SM904GMMA30MMA_64x64x32_F32E4M3E4M3_SS_TNILNSO_7ScaleInE1ELSQ_1EEEEEENS4_6LayoutINS5_IJSB_SB_SB_EEENS5_IJNSA_ILi0EEESV_SV_EEEEENS5_IJNS4_10UnderscoreESY_SY_EEEEENS4_23SM90_TMA_LOAD_MULTICASTENS4_14ComposedLayoutINS4_7SwizzleILi1ELi4ELi3EEENS4_18smem_ptr_flag_bitsILi8EEENST_INS5_IJNSA_ILi8EEESH_EEENS5_IJSH_SB_EEEEEEEvNS4_8identityENS4_13SM90_TMA_LOADES1B_vS1C_EENS_8epilogue10collective6detail29Sm90TmaWarpSpecializedAdapterINS1G_15DefaultEpilogueISJ_SK_SK_NS1F_6thread17LinearCombinationISJ_Li1EffLNS1K_9ScaleType4KindE0ELNS_15FloatRoundStyleE2ESJ_EENS1_15EpilogueDefaultEEEEEvvEEEEvNT_6ParamsE:
[----:B------:R-:W-:Y:S01]  /*0000*/  LDC R1, c[0x0][0x28] ;  /* 0x00000a00ff017b82 */ /* 0x000fe20000000800 */
[----:B------:R-:W0:Y:S01]  /*0010*/  S2R R11, SR_TID.X ;  /* 0x00000000000b7919 */ /* 0x000e220000002100 */
[----:B------:R-:W-:Y:S01]  /*0020*/  ELECT P0, URZ, PT ;  /* 0x00000000003f782f */ /* 0x000fe20003800000 */
[----:B------:R-:W-:Y:S01]  /*0030*/  BSSY B0, `(.L_x_0) ;  /* 0x000000f000007945 */ /* 0x000fe20003800000 */
[--C-:B0-----:R-:W-:Y:S02]  /*0040*/  SHF.R.U32.HI R0, RZ, 0x5, R11.reuse ;  /* 0x00000005ff007819 */ /* 0x101fe4000001160b */
[----:B------:R-:W-:-:S03]  /*0050*/  SHF.R.U32.HI R5, RZ, 0x7, R11 ;  /* 0x00000007ff057819 */ /* 0x000fc6000001160b */
[----:B------:R-:W0:Y:S04]  /*0060*/  SHFL.IDX PT, R2, R0, RZ, 0x1f ;  /* 0x00001fff00027589 */ /* 0x000e2800000e0000 */
[----:B------:R1:W2:Y:S01]  /*0070*/  SHFL.IDX PT, R6, R5, RZ, 0x1f ;  /* 0x00001fff05067589 */ /* 0x0002a200000e0000 */
[----:B0-----:R-:W-:-:S13]  /*0080*/  ISETP.NE.OR P0, PT, R2, RZ, !P0 ;  /* 0x000000ff0200720c */ /* 0x001fda0004705670 */
[----:B-12---:R-:W-:Y:S05]  /*0090*/  @P0 BRA `(.L_x_1) ;  /* 0x0000000000200947 */ /* 0x006fea0003800000 */
[----:B------:R-:W-:Y:S02]  /*00a0*/  ULDC.64 UR4, c[0x0][0x198] ;  /* 0x0000660000047ab9 */ /* 0x000fe40000000a00 */
[----:B------:R-:W-:Y:S02]  /*00b0*/  UIADD3 UR6, UP0, UR4, 0xf0, URZ ;  /* 0x000000f004067890 */ /* 0x000fe4000ff1e03f */
[----:B------:R-:W-:Y:S02]  /*00c0*/  UIADD3 UR4, UP1, UR4, 0x1f0, URZ ;  /* 0x000001f004047890 */ /* 0x000fe4000ff3e03f */
[----:B------:R-:W-:Y:S02]  /*00d0*/  UIADD3.X UR7, URZ, UR5, URZ, UP0, !UPT ;  /* 0x000000053f077290 */ /* 0x000fe400087fe43f */
[----:B------:R-:W-:-:S07]  /*00e0*/  UIADD3.X UR5, URZ, UR5, URZ, UP1, !UPT ;  /* 0x000000053f057290 */ /* 0x000fce0008ffe43f */
[----:B------:R0:W-:Y:S02]  /*00f0*/  UTMACCTL.PF [UR6] ;  /* 0x00000000060079b9 */ /* 0x0001e40008040000 */
[----:B------:R0:W-:Y:S02]  /*0100*/  UTMACCTL.PF [UR4] ;  /* 0x00000000040079b9 */ /* 0x0001e40008040000 */
[----:B0-----:R-:W-:Y:S01]  /*0110*/  NOP ;  /* 0x0000000000007918 */ /* 0x001fe20000000000 */
.L_x_1:
[----:B------:R-:W-:Y:S05]  /*0120*/  BSYNC B0 ;  /* 0x0000000000007941 */ /* 0x000fea0003800000 */
.L_x_0:
[----:B------:R-:W0:Y:S01]  /*0130*/  SHFL.IDX PT, R7, R0, RZ, 0x1f ;  /* 0x00001fff00077589 */ /* 0x000e2200000e0000 */
[----:B------:R-:W-:Y:S02]  /*0140*/  SHF.R.S32.HI R4, RZ, 0x1f, R11 ;  /* 0x0000001fff047819 */ /* 0x000fe4000001140b */
[----:B0-----:R-:W-:-:S13]  /*0150*/  ISETP.NE.AND P0, PT, R7, RZ, PT ;  /* 0x000000ff0700720c */ /* 0x001fda0003f05270 */
[----:B------:R-:W-:Y:S05]  /*0160*/  @P0 BRA `(.L_x_2) ;  /* 0x0000000000500947 */ /* 0x000fea0003800000 */
[----:B------:R-:W0:Y:S01]  /*0170*/  S2UR UR8, SR_CgaCtaId ;  /* 0x00000000000879c3 */ /* 0x000e220000008800 */
[----:B------:R-:W-:Y:S01]  /*0180*/  UMOV UR4, 0x400 ;  /* 0x0000040000047882 */ /* 0x000fe20000000000 */
[----:B------:R-:W-:Y:S01]  /*0190*/  UMOV UR5, 0x1 ;  /* 0x0000000100057882 */ /* 0x000fe20000000000 */
[----:B------:R-:W-:Y:S01]  /*01a0*/  UMOV UR6, 0x2 ;  /* 0x0000000200067882 */ /* 0x000fe20000000000 */
[----:B------:R-:W-:Y:S01]  /*01b0*/  ELECT P0, URZ, PT ;  /* 0x00000000003f782f */ /* 0x000fe20003800000 */
[----:B------:R-:W-:-:S04]  /*01c0*/  UIADD3 UR6, -UR6, 0x100000, URZ ;  /* 0x0010000006067890 */ /* 0x000fc8000fffe13f */
[----:B------:R-:W-:Y:S02]  /*01d0*/  USHF.L.U32 UR7, UR6, 0xb, URZ ;  /* 0x0000000b06077899 */ /* 0x000fe4000800063f */
[----:B------:R-:W-:Y:S02]  /*01e0*/  USHF.L.U32 UR6, UR6, 0x1, URZ ;  /* 0x0000000106067899 */ /* 0x000fe4000800063f */
[----:B0-----:R-:W-:Y:S02]  /*01f0*/  ULEA UR8, UR8, UR4, 0x18 ;  /* 0x0000000408087291 */ /* 0x001fe4000f8ec03f */
[----:B------:R-:W-:-:S04]  /*0200*/  UIADD3 UR4, -UR5, 0x100000, URZ ;  /* 0x0010000005047890 */ /* 0x000fc8000fffe13f */
[----:B------:R-:W-:Y:S02]  /*0210*/  USHF.L.U32 UR5, UR4, 0xb, URZ ;  /* 0x0000000b04057899 */ /* 0x000fe4000800063f */
[----:B------:R-:W-:Y:S01]  /*0220*/  USHF.L.U32 UR4, UR4, 0x1, URZ ;  /* 0x0000000104047899 */ /* 0x000fe2000800063f */
[----:B------:R-:W0:Y:S11]  /*0230*/  FENCE.VIEW.ASYNC.S ;  /* 0x00000000000073c6 */ /* 0x000e360000000000 */
[----:B0-----:R0:W1:Y:S01]  /*0240*/  SYNCS.EXCH.64 URZ, [UR8], UR4 ;  /* 0x00000004083f75b2 */ /* 0x0010620008000100 */
[----:B------:R0:W2:Y:S01]  /*0250*/  SYNCS.EXCH.64 URZ, [UR8+0x18], UR6 ;  /* 0x00001806083f75b2 */ /* 0x0000a20008000100 */
[----:B------:R0:W3:Y:S01]  /*0260*/  SYNCS.EXCH.64 URZ, [UR8+0x8], UR4 ;  /* 0x00000804083f75b2 */ /* 0x0000e20008000100 */
[----:B------:R0:W4:Y:S01]  /*0270*/  SYNCS.EXCH.64 URZ, [UR8+0x20], UR6 ;  /* 0x00002006083f75b2 */ /* 0x0001220008000100 */
[----:B------:R0:W0:Y:S01]  /*0280*/  SYNCS.EXCH.64 URZ, [UR8+0x10], UR4 ;  /* 0x00001004083f75b2 */ /* 0x0000220008000100 */
[----:B------:R0:W0:Y:S01]  /*0290*/  SYNCS.EXCH.64 URZ, [UR8+0x28], UR6 ;  /* 0x00002806083f75b2 */ /* 0x0000220008000100 */
[----:B------:R-:W-:Y:S01]  /*02a0*/  NOP ;  /* 0x0000000000007918 */ /* 0x000fe20000000000 */
.L_x_2:
[----:B------:R-:W5:Y:S01]  /*02b0*/  SHFL.IDX PT, R9, R0, RZ, 0x1f ;  /* 0x00001fff00097589 */ /* 0x000f6200000e0000 */
[----:B------:R-:W-:Y:S01]  /*02c0*/  LEA.HI R4, R4, R11, RZ, 0x7 ;  /* 0x0000000b04047211 */ /* 0x000fe200078f38ff */
[----:B------:R-:W1:Y:S01]  /*02d0*/  S2UR UR12, SR_CTAID.X ;  /* 0x00000000000c79c3 */ /* 0x000e620000002500 */
[----:B------:R-:W-:Y:S01]  /*02e0*/  ELECT P0, URZ, PT ;  /* 0x00000000003f782f */ /* 0x000fe20003800000 */
[----:B------:R0:W2:Y:S01]  /*02f0*/  SHFL.IDX PT, R8, R0, RZ, 0x1f ;  /* 0x00001fff00087589 */ /* 0x0000a200000e0000 */
[----:B------:R-:W-:Y:S02]  /*0300*/  LOP3.LUT R4, R4, 0xffffff80, RZ, 0xc0, !PT ;  /* 0xffffff8004047812 */ /* 0x000fe400078ec0ff */
[----:B------:R-:W-:Y:S01]  /*0310*/  ELECT P1, URZ, PT ;  /* 0x00000000003f782f */ /* 0x000fe20003820000 */
[----:B------:R-:W-:Y:S01]  /*0320*/  NOP ;  /* 0x0000000000007918 */ /* 0x000fe20000000000 */
[----:B------:R-:W3:Y:S01]  /*0330*/  S2R R14, SR_CTAID.Y ;  /* 0x00000000000e7919 */ /* 0x000ee20000002600 */
[----:B0-----:R-:W-:Y:S01]  /*0340*/  ULDC UR4, c[0x0][0x150] ;  /* 0x0000540000047ab9 */ /* 0x001fe20000000800 */
[----:B------:R-:W-:Y:S01]  /*0350*/  IMAD.IADD R10, R11, 0x1, -R4 ;  /* 0x000000010b0a7824 */ /* 0x000fe200078e0a04 */
[----:B------:R-:W0:Y:S01]  /*0360*/  LDC R12, c[0x0][0x140] ;  /* 0x00005000ff0c7b82 */ /* 0x000e220000000800 */
[----:B------:R3:W4:Y:S01]  /*0370*/  SHFL.IDX PT, R13, R5, RZ, 0x1f ;  /* 0x00001fff050d7589 */ /* 0x00072200000e0000 */
[----:B------:R-:W-:Y:S01]  /*0380*/  SHF.R.S32.HI R0, RZ, 0x1f, R7 ;  /* 0x0000001fff007819 */ /* 0x000fe20000011407 */
[----:B------:R-:W-:Y:S01]  /*0390*/  UMOV UR11, 0x80 ;  /* 0x00000080000b7882 */ /* 0x000fe20000000000 */
[----:B------:R-:W-:Y:S01]  /*03a0*/  SHF.R.S32.HI R23, RZ, 0x1f, R10 ;  /* 0x0000001fff177819 */ /* 0x000fe2000001140a */
[----:B------:R-:W-:Y:S01]  /*03b0*/  NOP ;  /* 0x0000000000007918 */ /* 0x000fe20000000000 */
[----:B------:R-:W-:Y:S01]  /*03c0*/  LEA.HI R0, R0, R7, RZ, 0x2 ;  /* 0x0000000700007211 */ /* 0x000fe200078f10ff */
[----:B------:R-:W-:Y:S01]  /*03d0*/  VIADD R40, R6, 0xffffffff ;  /* 0xffffffff06287836 */ /* 0x000fe20000000000 */
[----:B------:R-:W-:Y:S01]  /*03e0*/  LEA.HI R3, R23, R10, RZ, 0x3 ;  /* 0x0000000a17037211 */ /* 0x000fe200078f18ff */
[----:B------:R-:W4:Y:S01]  /*03f0*/  LDC R25, c[0x0][0x148] ;  /* 0x00005200ff197b82 */ /* 0x000f220000000800 */
[----:B------:R-:W-:-:S02]  /*0400*/  LOP3.LUT R0, R0, 0x3ffffffc, RZ, 0xc0, !PT ;  /* 0x3ffffffc00007812 */ /* 0x000fc400078ec0ff */
[--C-:B------:R-:W-:Y:S02]  /*0410*/  SHF.R.S32.HI R4, RZ, 0x3, R3.reuse ;  /* 0x00000003ff047819 */ /* 0x100fe40000011403 */
[----:B-----5:R-:W-:Y:S01]  /*0420*/  ISETP.NE.OR P0, PT, R9, RZ, !P0 ;  /* 0x000000ff0900720c */ /* 0x020fe20004705670 */
[----:B------:R-:W-:Y:S01]  /*0430*/  IMAD.IADD R0, R7, 0x1, -R0 ;  /* 0x0000000107007824 */ /* 0x000fe200078e0a00 */
[----:B------:R-:W-:Y:S02]  /*0440*/  SHF.R.S32.HI R3, RZ, 0x1f, R3 ;  /* 0x0000001fff037819 */ /* 0x000fe40000011403 */
[----:B--2---:R-:W-:Y:S02]  /*0450*/  ISETP.NE.OR P1, PT, R8, RZ, !P1 ;  /* 0x000000ff0800720c */ /* 0x004fe40004f25670 */
[----:B------:R-:W-:Y:S01]  /*0460*/  LEA.HI R3, R3, R4, RZ, 0x2 ;  /* 0x0000000403037211 */ /* 0x000fe200078f10ff */
[----:B------:R-:W2:Y:S01]  /*0470*/  LDC R8, c[0x0][0x144] ;  /* 0x00005100ff087b82 */ /* 0x000ea20000000800 */
[----:B------:R-:W-:-:S02]  /*0480*/  ISETP.GE.U32.AND P5, PT, R40, 0x2, PT ;  /* 0x000000022800780c */ /* 0x000fc40003fa6070 */
[----:B------:R-:W-:Y:S02]  /*0490*/  LOP3.LUT R9, R3, 0xfffffffc, RZ, 0xc0, !PT ;  /* 0xfffffffc03097812 */ /* 0x000fe400078ec0ff */
[----:B------:R-:W-:Y:S01]  /*04a0*/  SHF.R.S32.HI R3, RZ, 0x1f, R2 ;  /* 0x0000001fff037819 */ /* 0x000fe20000011402 */
[----:B------:R-:W-:Y:S01]  /*04b0*/  VOTEU.ALL UP0, P0 ;  /* 0x00000000003f7886 */ /* 0x000fe20000000000 */
[----:B0-----:R-:W-:Y:S01]  /*04c0*/  ISETP.EQ.U32.AND P3, PT, R12, 0x1, PT ;  /* 0x000000010c00780c */ /* 0x001fe20003f62070 */
[----:B------:R-:W-:Y:S01]  /*04d0*/  IMAD.IADD R9, R4, 0x1, -R9 ;  /* 0x0000000104097824 */ /* 0x000fe200078e0a09 */
[----:B-1----:R-:W-:Y:S01]  /*04e0*/  I2FP.F32.U32 R4, UR12 ;  /* 0x0000000c00047c45 */ /* 0x002fe20008201000 */
[----:B------:R-:W-:Y:S01]  /*04f0*/  VOTEU.ALL UP1, P1 ;  /* 0x00000000003f7886 */ /* 0x000fe20000820000 */
[----:B------:R-:W0:Y:S01]  /*0500*/  @!UP0 S2UR UR7, SR_CgaCtaId ;  /* 0x00000000000789c3 */ /* 0x000e220000008800 */
[----:B---3--:R-:W-:Y:S01]  /*0510*/  I2FP.F32.U32 R5, R14 ;  /* 0x0000000e00057245 */ /* 0x008fe20000201000 */
[----:B------:R-:W-:-:S02]  /*0520*/  IMAD R0, R0, 0x4, R9 ;  /* 0x0000000400007824 */ /* 0x000fc400078e0209 */
[----:B------:R-:W-:Y:S01]  /*0530*/  FMUL R4, R4, UR4 ;  /* 0x0000000404047c20 */ /* 0x000fe20008400000 */
[----:B------:R-:W-:Y:S01]  /*0540*/  ULDC UR4, c[0x0][0x154] ;  /* 0x0000550000047ab9 */ /* 0x000fe20000000800 */
[----:B------:R-:W-:Y:S01]  /*0550*/  LEA.HI R3, R3, R2, RZ, 0x2 ;  /* 0x0000000203037211 */ /* 0x000fe200078f10ff */
[----:B------:R-:W-:Y:S01]  /*0560*/  FMUL R5, R5, UR4 ;  /* 0x0000000405057c20 */ /* 0x000fe20008400000 */
[----:B------:R-:W-:Y:S01]  /*0570*/  UMOV UR4, 0x20 ;  /* 0x0000002000047882 */ /* 0x000fe20000000000 */
[----:B------:R-:W1:Y:S01]  /*0580*/  @!UP1 S2UR UR10, SR_CgaCtaId ;  /* 0x00000000000a99c3 */ /* 0x000e620000008800 */
[----:B------:R-:W3:Y:S01]  /*0590*/  F2I.U32.TRUNC.NTZ R4, R4 ;  /* 0x0000000400047305 */ /* 0x000ee2000020f000 */
[----:B------:R-:W-:Y:S01]  /*05a0*/  LOP3.LUT R3, R3, 0xfffffffc, RZ, 0xc0, !PT ;  /* 0xfffffffc03037812 */ /* 0x000fe200078ec0ff */
[----:B------:R-:W-:Y:S01]  /*05b0*/  @!UP0 UMOV UR6, 0x400 ;  /* 0x0000040000068882 */ /* 0x000fe20000000000 */
[----:B------:R-:W-:-:S04]  /*05c0*/  @!UP0 UIADD3 UR4, -UR4, 0x100000, URZ ;  /* 0x0010000004048890 */ /* 0x000fc8000fffe13f */
[----:B------:R-:W-:Y:S02]  /*05d0*/  @!UP0 USHF.L.U32 UR5, UR4, 0xb, URZ ;  /* 0x0000000b04058899 */ /* 0x000fe4000800063f */
[----:B------:R-:W-:Y:S01]  /*05e0*/  @!UP0 USHF.L.U32 UR4, UR4, 0x1, URZ ;  /* 0x0000000104048899 */ /* 0x000fe2000800063f */
[----:B----4-:R-:W-:Y:S01]  /*05f0*/  R2UR UR15, R13 ;  /* 0x000000000d0f72ca */ /* 0x010fe200000e0000 */
[----:B------:R-:W-:Y:S01]  /*0600*/  @!UP1 UMOV UR9, 0x400 ;  /* 0x0000040000099882 */ /* 0x000fe20000000000 */
[----:B------:R-:W-:Y:S01]  /*0610*/  IMAD.IADD R22, R2, 0x1, -R3 ;  /* 0x0000000102167824 */ /* 0x000fe200078e0a03 */
[----:B------:R-:W-:Y:S01]  /*0620*/  VOTEU.ALL UP2, P1 ;  /* 0x00000000003f7886 */ /* 0x000fe20000840000 */
[----:B------:R-:W4:Y:S01]  /*0630*/  F2I.U32.TRUNC.NTZ R5, R5 ;  /* 0x0000000500057305 */ /* 0x000f22000020f000 */
[----:B------:R-:W-:Y:S01]  /*0640*/  IMAD.SHL.U32 R3, R0, 0x4, RZ ;  /* 0x0000000400037824 */ /* 0x000fe200078e00ff */
[----:B------:R-:W-:Y:S01]  /*0650*/  VOTEU.ALL UP3, P1 ;  /* 0x00000000003f7886 */ /* 0x000fe20000860000 */
[----:B------:R-:W-:Y:S01]  /*0660*/  VOTEU.ALL UP4, P1 ;  /* 0x00000000003f7886 */ /* 0x000fe20000880000 */
[----:B------:R-:W-:Y:S01]  /*0670*/  VOTEU.ALL UP5, P1 ;  /* 0x00000000003f7886 */ /* 0x000fe200008a0000 */
[----:B------:R-:W-:Y:S01]  /*0680*/  ISETP.NE.AND P1, PT, R22, 0x3, PT ;  /* 0x000000031600780c */ /* 0x000fe20003f25270 */
[----:B0-----:R-:W-:Y:S01]  /*0690*/  @!UP0 ULEA UR8, UR7, UR6, 0x18 ;  /* 0x0000000607088291 */ /* 0x001fe2000f8ec03f */
[----:B------:R-:W-:Y:S01]  /*06a0*/  LOP3.LUT R12, R0, 0xc, R3, 0x78, !PT ;  /* 0x0000000c000c7812 */ /* 0x000fe200078e7803 */
[----:B------:R-:W-:-:S04]  /*06b0*/  @!UP1 UIADD3 UR6, -UR11, 0x100000, URZ ;  /* 0x001000000b069890 */ /* 0x000fc8000fffe13f */
[----:B------:R-:W-:Y:S02]  /*06c0*/  @!UP1 USHF.L.U32 UR7, UR6, 0xb, URZ ;  /* 0x0000000b06079899 */ /* 0x000fe4000800063f */
[----:B------:R-:W-:Y:S01]  /*06d0*/  @!UP1 USHF.L.U32 UR6, UR6, 0x1, URZ ;  /* 0x0000000106069899 */ /* 0x000fe2000800063f */
[----:B---3--:R-:W-:Y:S01]  /*06e0*/  IMAD.MOV R7, RZ, RZ, -R4 ;  /* 0x000000ffff077224 */ /* 0x008fe200078e0a04 */
[----:B------:R-:W-:Y:S01]  /*06f0*/  VOTEU.ALL UP0, P0 ;  /* 0x00000000003f7886 */ /* 0x000fe20000000000 */
[----:B------:R-:W-:Y:S02]  /*0700*/  ISETP.EQ.OR P1, PT, R22, RZ, !P1 ;  /* 0x000000ff1600720c */ /* 0x000fe40004f22670 */
[----:B--2---:R-:W-:Y:S01]  /*0710*/  IMAD R24, R8, R7, UR12 ;  /* 0x0000000c08187e24 */ /* 0x004fe2000f8e0207 */
[----:B-1----:R-:W-:Y:S01]  /*0720*/  @!UP1 ULEA UR9, UR10, UR9, 0x18 ;  /* 0x000000090a099291 */ /* 0x002fe2000f8ec03f */
[----:B----4-:R-:W-:Y:S01]  /*0730*/  IMAD.MOV R26, RZ, RZ, -R5 ;  /* 0x000000ffff1a7224 */ /* 0x010fe200078e0a05 */
[----:B------:R-:W-:Y:S01]  /*0740*/  VOTEU.ALL UP1, P0 ;  /* 0x00000000003f7886 */ /* 0x000fe20000020000 */
[----:B------:R-:W-:Y:S01]  /*0750*/  LOP3.LUT P0, RZ, R10, 0x7, RZ, 0xc0, !PT ;  /* 0x000000070aff7812 */ /* 0x000fe2000780c0ff */
[----:B------:R-:W0:Y:S02]  /*0760*/  FENCE.VIEW.ASYNC.S ;  /* 0x00000000000073c6 */ /* 0x000e240000000000 */
[----:B0-----:R0:W1:Y:S01]  /*0770*/  @!UP0 SYNCS.EXCH.64 URZ, [UR8+0x60], UR4 ;  /* 0x00006004083f85b2 */ /* 0x0010620008000100 */
[----:B------:R-:W-:Y:S01]  /*0780*/  IMAD R3, R25, R26, R14 ;  /* 0x0000001a19037224 */ /* 0x000fe200078e020e */
[----:B------:R-:W-:-:S02]  /*0790*/  ISETP.EQ.AND P1, PT, R6, RZ, P1 ;  /* 0x000000ff0600720c */ /* 0x000fc40000f22270 */
[----:B------:R-:W-:Y:S02]  /*07a0*/  ISETP.LT.U32.AND P0, PT, R12, 0x2, !P0 ;  /* 0x000000020c00780c */ /* 0x000fe40004701070 */
[----:B------:R-:W-:Y:S02]  /*07b0*/  ISETP.NE.AND P4, PT, R3, R12, PT ;  /* 0x0000000c0300720c */ /* 0x000fe40003f85270 */
[----:B------:R-:W-:Y:S02]  /*07c0*/  SEL R7, RZ, 0x1, !P1 ;  /* 0x00000001ff077807 */ /* 0x000fe40004800000 */
[----:B------:R-:W-:Y:S02]  /*07d0*/  ISETP.EQ.OR P4, PT, R24, RZ, !P4 ;  /* 0x000000ff1800720c */ /* 0x000fe40006782670 */
[----:B------:R-:W-:Y:S02]  /*07e0*/  ISETP.NE.AND P2, PT, R6, RZ, PT ;  /* 0x000000ff0600720c */ /* 0x000fe40003f45270 */
[----:B------:R-:W-:Y:S01]  /*07f0*/  PLOP3.LUT P0, PT, P0, P4, PT, 0x80, 0x0 ;  /* 0x000000000000781c */ /* 0x000fe20000709070 */
[----:B------:R0:W2:Y:S01]  /*0800*/  @!UP1 SYNCS.EXCH.64 URZ, [UR8+0x68], UR4 ;  /* 0x00006804083f95b2 */ /* 0x0000a20008000100 */
[----:B------:R-:W-:Y:S01]  /*0810*/  NOP ;  /* 0x0000000000007918 */ /* 0x000fe20000000000 */
[----:B------:R-:W-:Y:S01]  /*0820*/  SEL R7, R7, 0x2, P5 ;  /* 0x0000000207077807 */ /* 0x000fe20002800000 */
[----:B------:R0:W3:Y:S01]  /*0830*/  @!UP2 SYNCS.EXCH.64 URZ, [UR9+0x40], UR6 ;  /* 0x00004006093fa5b2 */ /* 0x0000e20008000100 */
[----:B------:R0:W4:Y:S01]  /*0840*/  @!UP3 SYNCS.EXCH.64 URZ, [UR9+0x48], UR6 ;  /* 0x00004806093fb5b2 */ /* 0x0001220008000100 */
[----:B------:R0:W0:Y:S01]  /*0850*/  @!UP4 SYNCS.EXCH.64 URZ, [UR9+0x50], UR6 ;  /* 0x00005006093fc5b2 */ /* 0x0000220008000100 */
[----:B------:R0:W0:Y:S01]  /*0860*/  @!UP5 SYNCS.EXCH.64 URZ, [UR9+0x58], UR6 ;  /* 0x00005806093fd5b2 */ /* 0x0000220008000100 */
[----:B------:R-:W-:Y:S01]  /*0870*/  NOP ;  /* 0x0000000000007918 */ /* 0x000fe20000000000 */
[----:B------:R-:W-:Y:S05]  /*0880*/  @!P3 BRA `(.L_x_3) ;  /* 0x000000000008b947 */ /* 0x000fea0003800000 */
[----:B01234-:R-:W-:Y:S01]  /*0890*/  UCGABAR_ARV ;  /* 0x00000000000079c7 */ /* 0x01ffe20008000000 */
[----:B------:R-:W-:Y:S05]  /*08a0*/  BRA `(.L_x_4) ;  /* 0x0000000000047947 */ /* 0x000fea0003800000 */
.L_x_3:
[----:B01234-:R-:W-:Y:S01]  /*08b0*/  NOP ;  /* 0x0000000000007918 */ /* 0x01ffe20000000000 */
.L_x_4:
[----:B------:R-:W-:Y:S01]  /*08c0*/  ULDC.64 UR4, c[0x0][0x598] ;  /* 0x0001660000047ab9 */ /* 0x000fe20000000a00 */
[----:B------:R-:W-:Y:S01]  /*08d0*/  ULDC.64 UR20, c[0x0][0x208] ;  /* 0x0000820000147ab9 */ /* 0x000fe20000000a00 */
[----:B------:R-:W-:-:S04]  /*08e0*/  ISETP.NE.U32.AND P1, PT, RZ, UR4, PT ;  /* 0x00000004ff007c0c */ /* 0x000fc8000bf25070 */
[----:B------:R-:W-:-:S13]  /*08f0*/  ISETP.NE.AND.EX P1, PT, RZ, UR5, PT, P1 ;  /* 0x00000005ff007c0c */ /* 0x000fda000bf25310 */
[----:B------:R-:W-:Y:S05]  /*0900*/  @!P1 BRA `(.L_x_5) ;  /* 0x00000000001c9947 */ /* 0x000fea0003800000 */
[----:B------:R-:W0:Y:S02]  /*0910*/  LDC.64 R2, c[0x0][0x598] ;  /* 0x00016600ff027b82 */ /* 0x000e240000000a00 */
[----:B0-----:R-:W2:Y:S02]  /*0920*/  LDG.E.64 R2, desc[UR20][R2.64] ;  /* 0x0000001402027981 */ /* 0x001ea4000c1e1b00 */
[----:B--2---:R-:W-:-:S04]  /*0930*/  ISETP.NE.U32.AND P1, PT, R2, RZ, PT ;  /* 0x000000ff0200720c */ /* 0x004fc80003f25070 */
[----:B------:R-:W-:-:S13]  /*0940*/  ISETP.NE.AND.EX P1, PT, R3, RZ, PT, P1 ;  /* 0x000000ff0300720c */ /* 0x000fda0003f25310 */
[----:B------:R-:W-:Y:S05]  /*0950*/  @!P1 BRA `(.L_x_5) ;  /* 0x0000000000089947 */ /* 0x000fea0003800000 */
[----:B------:R0:W5:Y:S01]  /*0960*/  LD.E R13, desc[UR20][R2.64] ;  /* 0x00000014020d7980 */ /* 0x000162000c101900 */
[----:B------:R-:W-:Y:S05]  /*0970*/  BRA `(.L_x_6) ;  /* 0x0000000000207947 */ /* 0x000fea0003800000 */
.L_x_5:
[----:B------:R-:W-:Y:S02]  /*0980*/  ULDC.64 UR4, c[0x0][0x588] ;  /* 0x0001620000047ab9 */ /* 0x000fe40000000a00 */
[----:B------:R-:W-:-:S04]  /*0990*/  ISETP.NE.U32.AND P1, PT, RZ, UR4, PT ;  /* 0x00000004ff007c0c */ /* 0x000fc8000bf25070 */
[----:B------:R-:W-:-:S13]  /*09a0*/  ISETP.NE.AND.EX P1, PT, RZ, UR5, PT, P1 ;  /* 0x00000005ff007c0c */ /* 0x000fda000bf25310 */
[----:B------:R-:W-:Y:S05]  /*09b0*/  @!P1 BRA `(.L_x_7) ;  /* 0x00000000000c9947 */ /* 0x000fea0003800000 */
[----:B------:R-:W0:Y:S02]  /*09c0*/  LDC.64 R2, c[0x0][0x588] ;  /* 0x00016200ff027b82 */ /* 0x000e240000000a00 */
[----:B0-----:R1:W5:Y:S01]  /*09d0*/  LDG.E R13, desc[UR20][R2.64] ;  /* 0x00000014020d7981 */ /* 0x001362000c1e1900 */
[----:B------:R-:W-:Y:S05]  /*09e0*/  BRA `(.L_x_6) ;  /* 0x0000000000047947 */ /* 0x000fea0003800000 */
.L_x_7:
[----:B------:R-:W2:Y:S02]  /*09f0*/  LDC R13, c[0x0][0x580] ;  /* 0x00016000ff0d7b82 */ /* 0x000ea40000000800 */
.L_x_6:
[----:B------:R-:W-:Y:S02]  /*0a00*/  ULDC.64 UR4, c[0x0][0x5a0] ;  /* 0x0001680000047ab9 */ /* 0x000fe40000000a00 */
[----:B------:R-:W-:-:S04]  /*0a10*/  ISETP.NE.U32.AND P1, PT, RZ, UR4, PT ;  /* 0x00000004ff007c0c */ /* 0x000fc8000bf25070 */
[----:B------:R-:W-:-:S13]  /*0a20*/  ISETP.NE.AND.EX P1, PT, RZ, UR5, PT, P1 ;  /* 0x00000005ff007c0c */ /* 0x000fda000bf25310 */
[----:B------:R-:W-:Y:S05]  /*0a30*/  @!P1 BRA `(.L_x_8) ;  /* 0x00000000001c9947 */ /* 0x000fea0003800000 */
[----:B01----:R-:W0:Y:S02]  /*0a40*/  LDC.64 R2, c[0x0][0x5a0] ;  /* 0x00016800ff027b82 */ /* 0x003e240000000a00 */
[----:B0-----:R-:W3:Y:S02]  /*0a50*/  LDG.E.64 R2, desc[UR20][R2.64] ;  /* 0x0000001402027981 */ /* 0x001ee4000c1e1b00 */
[----:B---3--:R-:W-:-:S04]  /*0a60*/  ISETP.NE.U32.AND P1, PT, R2, RZ, PT ;  /* 0x000000ff0200720c */ /* 0x008fc80003f25070 */
[----:B------:R-:W-:-:S13]  /*0a70*/  ISETP.NE.AND.EX P1, PT, R3, RZ, PT, P1 ;  /* 0x000000ff0300720c */ /* 0x000fda0003f25310 */
[----:B------:R-:W-:Y:S05]  /*0a80*/  @!P1 BRA `(.L_x_8) ;  /* 0x0000000000089947 */ /* 0x000fea0003800000 */
[----:B------:R0:W5:Y:S01]  /*0a90*/  LD.E R16, desc[UR20][R2.64] ;  /* 0x0000001402107980 */ /* 0x000162000c101900 */
[----:B------:R-:W-:Y:S05]  /*0aa0*/  BRA `(.L_x_9) ;  /* 0x0000000000207947 */ /* 0x000fea0003800000 */
.L_x_8:
[----:B------:R-:W-:Y:S02]  /*0ab0*/  ULDC.64 UR4, c[0x0][0x590] ;  /* 0x0001640000047ab9 */ /* 0x000fe40000000a00 */
[----:B------:R-:W-:-:S04]  /*0ac0*/  ISETP.NE.U32.AND P1, PT, RZ, UR4, PT ;  /* 0x00000004ff007c0c */ /* 0x000fc8000bf25070 */
[----:B------:R-:W-:-:S13]  /*0ad0*/  ISETP.NE.AND.EX P1, PT, RZ, UR5, PT, P1 ;  /* 0x00000005ff007c0c */ /* 0x000fda000bf25310 */
[----:B------:R-:W-:Y:S05]  /*0ae0*/  @!P1 BRA `(.L_x_10) ;  /* 0x00000000000c9947 */ /* 0x000fea0003800000 */
[----:B------:R-:W3:Y:S02]  /*0af0*/  LDC.64 R16, c[0x0][0x590] ;  /* 0x00016400ff107b82 */ /* 0x000ee40000000a00 */
[----:B---3--:R3:W5:Y:S01]  /*0b00*/  LDG.E R16, desc[UR20][R16.64] ;  /* 0x0000001410107981 */ /* 0x008762000c1e1900 */
[----:B------:R-:W-:Y:S05]  /*0b10*/  BRA `(.L_x_9) ;  /* 0x0000000000047947 */ /* 0x000fea0003800000 */
.L_x_10:
[----:B------:R-:W4:Y:S02]  /*0b20*/  LDC R16, c[0x0][0x584] ;  /* 0x00016100ff107b82 */ /* 0x000f240000000800 */
.L_x_9:
[----:B------:R-:W1:Y:S01]  /*0b30*/  LDC R0, c[0x0][0x65c] ;  /* 0x00019700ff007b82 */ /* 0x000e620000000800 */
[----:B------:R-:W-:Y:S01]  /*0b40*/  ULDC UR8, c[0x0][0x28c] ;  /* 0x0000a30000087ab9 */ /* 0x000fe20000000800 */
[----:B------:R-:W-:Y:S01]  /*0b50*/  ISETP.NE.AND P1, PT, R6, 0x2, PT ;  /* 0x000000020600780c */ /* 0x000fe20003f25270 */
[----:B------:R-:W-:Y:S01]  /*0b60*/  UIADD3 UR8, UR8, 0x1f, URZ ;  /* 0x0000001f08087890 */ /* 0x000fe2000fffe03f */
[----:B------:R-:W-:Y:S01]  /*0b70*/  IMAD.U32 R4, RZ, RZ, UR12 ;  /* 0x0000000cff047e24 */ /* 0x000fe2000f8e00ff */
[----:B------:R-:W-:Y:S01]  /*0b80*/  UMOV UR5, URZ ;  /* 0x0000003f00057c82 */ /* 0x000fe20008000000 */
[----:B------:R-:W-:Y:S01]  /*0b90*/  UMOV UR4, URZ ;  /* 0x0000003f00047c82 */ /* 0x000fe20008000000 */
[----:B------:R-:W-:-:S04]  /*0ba0*/  USHF.R.S32.HI UR9, URZ, 0x1f, UR8 ;  /* 0x0000001f3f097899 */ /* 0x000fc80008011408 */
[----:B------:R-:W-:-:S04]  /*0bb0*/  ULEA.HI UR9, UR9, UR8, URZ, 0x5 ;  /* 0x0000000809097291 */ /* 0x000fc8000f8f283f */
[----:B------:R-:W-:Y:S01]  /*0bc0*/  USHF.R.S32.HI UR13, URZ, 0x5, UR9 ;  /* 0x000000053f0d7899 */ /* 0x000fe20008011409 */
[----:B-1----:R-:W-:-:S13]  /*0bd0*/  ISETP.NE.AND P4, PT, R0, 0x1, PT ;  /* 0x000000010000780c */ /* 0x002fda0003f85270 */
[----:B0-----:R-:W0:Y:S01]  /*0be0*/  @P4 LDC R3, c[0x0][0x10] ;  /* 0x00000400ff034b82 */ /* 0x001e220000000800 */
[----:B------:R-:W-:Y:S02]  /*0bf0*/  @P4 IMAD.MOV.U32 R15, RZ, RZ, RZ ;  /* 0x000000ffff0f4224 */ /* 0x000fe400078e00ff */
[----:B------:R-:W-:-:S05]  /*0c00*/  @P4 IMAD.MOV.U32 R5, RZ, RZ, RZ ;  /* 0x000000ffff054224 */ /* 0x000fca00078e00ff */
[----:B------:R-:W1:Y:S01]  /*0c10*/  @!P4 LDC R9, c[0x0][0xc] ;  /* 0x00000300ff09cb82 */ /* 0x000e620000000800 */
[----:B------:R-:W-:Y:S01]  /*0c20*/  ULDC UR6, c[0x0][0xc] ;  /* 0x0000030000067ab9 */ /* 0x000fe20000000800 */
[----:B------:R-:W-:Y:S02]  /*0c30*/  ULDC UR7, c[0x0][0x10] ;  /* 0x0000040000077ab9 */ /* 0x000fe40000000800 */
[----:B------:R-:W-:-:S04]  /*0c40*/  UIMAD.WIDE.U32 UR6, UR6, UR7, URZ ;  /* 0x00000007060672a5 */ /* 0x000fc8000f8e003f */
[----:B------:R-:W3:Y:S01]  /*0c50*/  LDC R8, c[0x0][0x14] ;  /* 0x00000500ff087b82 */ /* 0x000ee20000000800 */
[----:B0-----:R-:W-:-:S04]  /*0c60*/  @P4 IMAD.WIDE.U32 R2, R3, UR12, R14 ;  /* 0x0000000c03024c25 */ /* 0x001fc8000f8e000e */
[----:B------:R-:W-:Y:S02]  /*0c70*/  @P4 IMAD.IADD R3, R3, 0x1, R5 ;  /* 0x0000000103034824 */ /* 0x000fe400078e0205 */
[----:B------:R-:W-:Y:S02]  /*0c80*/  IMAD.MOV.U32 R5, RZ, RZ, RZ ;  /* 0x000000ffff057224 */ /* 0x000fe400078e00ff */
[----:B-1----:R-:W-:-:S04]  /*0c90*/  @!P4 IMAD.WIDE.U32 R4, R14, R9, R4 ;  /* 0x000000090e04c225 */ /* 0x002fc800078e0004 */
[----:B------:R-:W-:Y:S02]  /*0ca0*/  @!P4 IMAD.MOV.U32 R2, RZ, RZ, R4 ;  /* 0x000000ffff02c224 */ /* 0x000fe400078e0004 */
[C---:B---3--:R-:W-:Y:S02]  /*0cb0*/  IMAD R17, R8.reuse, UR7, RZ ;  /* 0x0000000708117c24 */ /* 0x048fe4000f8e02ff */
[----:B------:R-:W-:Y:S01]  /*0cc0*/  IMAD.WIDE.U32 R8, R8, UR6, RZ ;  /* 0x0000000608087c25 */ /* 0x000fe2000f8e00ff */
[----:B------:R-:W-:-:S03]  /*0cd0*/  ULDC.64 UR6, c[0x0][0x650] ;  /* 0x0001940000067ab9 */ /* 0x000fc60000000a00 */
[----:B------:R-:W-:Y:S02]  /*0ce0*/  @!P4 IMAD.MOV.U32 R3, RZ, RZ, R5 ;  /* 0x000000ffff03c224 */ /* 0x000fe400078e0005 */
[----:B------:R-:W-:Y:S01]  /*0cf0*/  IMAD.IADD R0, R9, 0x1, R17 ;  /* 0x0000000109007824 */ /* 0x000fe200078e0211 */
[----:B------:R-:W-:Y:S06]  /*0d00*/  @P1 BRA `(.L_x_11) ;  /* 0x0000000000201947 */ /* 0x000fec0003800000 */
[----:B------:R-:W-:Y:S01]  /*0d10*/  UISETP.GE.U32.AND UP0, UPT, UR13, 0x3, UPT ;  /* 0x000000030d00788c */ /* 0x000fe2000bf06070 */
[----:B------:R-:W-:Y:S01]  /*0d20*/  IADD3 R2, P1, R2, R8, RZ ;  /* 0x0000000802027210 */ /* 0x000fe20007f3e0ff */
[----:B------:R-:W-:-:S04]  /*0d30*/  UIMAD.WIDE.U32 UR4, UR13, -0x55555555, URZ ;  /* 0xaaaaaaab0d0478a5 */ /* 0x000fc8000f8e003f */
[----:B------:R-:W-:Y:S01]  /*0d40*/  USHF.R.U32.HI UR5, URZ, 0x1, UR5 ;  /* 0x000000013f057899 */ /* 0x000fe20008011605 */
[----:B------:R-:W-:Y:S02]  /*0d50*/  IMAD.X R3, R0, 0x1, R3, P1 ;  /* 0x0000000100037824 */ /* 0x000fe400008e0603 */
[----:B------:R-:W-:Y:S02]  /*0d60*/  UMOV UR4, URZ ;  /* 0x0000003f00047c82 */ /* 0x000fe40008000000 */
[----:B------:R-:W-:Y:S02]  /*0d70*/  @UP0 ULOP3.LUT UR4, UR5, 0x1, URZ, 0xc0, !UPT ;  /* 0x0000000105040892 */ /* 0x000fe4000f8ec03f */
[----:B------:R-:W-:-:S12]  /*0d80*/  UIMAD UR5, UR5, -0x3, UR13 ;  /* 0xfffffffd050578a4 */ /* 0x000fd8000f8e020d */
.L_x_11:
[----:B------:R-:W-:Y:S01]  /*0d90*/  ISETP.GE.U32.AND P1, PT, R2, UR6, PT ;  /* 0x0000000602007c0c */ /* 0x000fe2000bf26070 */
[----:B------:R-:W-:Y:S01]  /*0da0*/  IMAD.MOV.U32 R6, RZ, RZ, -0x1 ;  /* 0xffffffffff067424 */ /* 0x000fe200078e00ff */
[----:B------:R-:W-:Y:S01]  /*0db0*/  PRMT R17, RZ, 0x7610, R17 ;  /* 0x00007610ff117816 */ /* 0x000fe20000000011 */
[----:B------:R-:W-:Y:S01]  /*0dc0*/  IMAD.MOV.U32 R4, RZ, RZ, -0x1 ;  /* 0xffffffffff047424 */ /* 0x000fe200078e00ff */
[----:B------:R-:W-:Y:S01]  /*0dd0*/  ISETP.GE.U32.AND.EX P1, PT, R3, UR7, PT, P1 ;  /* 0x0000000703007c0c */ /* 0x000fe2000bf26110 */
[----:B------:R-:W-:-:S12]  /*0de0*/  IMAD.MOV.U32 R5, RZ, RZ, -0x1 ;  /* 0xffffffffff057424 */ /* 0x000fd800078e00ff */
[----:B------:R-:W-:Y:S05]  /*0df0*/  @P1 BRA `(.L_x_12) ;  /* 0x0000000400241947 */ /* 0x000fea0003800000 */
[----:B------:R-:W0:Y:S01]  /*0e00*/  LDC.64 R28, c[0x0][0x628] ;  /* 0x00018a00ff1c7b82 */ /* 0x000e220000000a00 */
[----:B------:R-:W-:Y:S02]  /*0e10*/  IMAD.MOV.U32 R4, RZ, RZ, R2 ;  /* 0x000000ffff047224 */ /* 0x000fe400078e0002 */
[----:B------:R-:W-:-:S05]  /*0e20*/  IMAD.MOV.U32 R5, RZ, RZ, R3 ;  /* 0x000000ffff057224 */ /* 0x000fca00078e0003 */
[----:B------:R-:W1:Y:S08]  /*0e30*/  LDC R6, c[0x0][0x630] ;  /* 0x00018c00ff067b82 */ /* 0x000e700000000800 */
[----:B------:R-:W3:Y:S01]  /*0e40*/  LDC.64 R30, c[0x0][0x620] ;  /* 0x00018800ff1e7b82 */ /* 0x000ee20000000a00 */
[----:B0-----:R-:W-:-:S04]  /*0e50*/  ISETP.NE.U32.AND P1, PT, R28, RZ, PT ;  /* 0x000000ff1c00720c */ /* 0x001fc80003f25070 */
[----:B------:R-:W-:-:S13]  /*0e60*/  ISETP.NE.AND.EX P1, PT, R29, RZ, PT, P1 ;  /* 0x000000ff1d00720c */ /* 0x000fda0003f25310 */
[----:B-1-3--:R-:W-:Y:S05]  /*0e70*/  @!P1 BRA `(.L_x_13) ;  /* 0x0000000000289947 */ /* 0x00afea0003800000 */
[----:B------:R-:W0:Y:S02]  /*0e80*/  LDC R17, c[0x0][0x634] ;  /* 0x00018d00ff117b82 */ /* 0x000e240000000800 */
[----:B0-----:R-:W-:-:S05]  /*0e90*/  IADD3 R17, P1, R2, R17, RZ ;  /* 0x0000001102117210 */ /* 0x001fca0007f3e0ff */
[----:B------:R-:W-:-:S04]  /*0ea0*/  IMAD.X R27, RZ, RZ, R3, P1 ;  /* 0x000000ffff1b7224 */ /* 0x000fc800008e0603 */
[----:B------:R-:W-:-:S04]  /*0eb0*/  IMAD.WIDE.U32 R4, R27, R28, RZ ;  /* 0x0000001c1b047225 */ /* 0x000fc800078e00ff */
[----:B------:R-:W-:-:S04]  /*0ec0*/  IMAD.WIDE.U32 R18, P1, R17, R29, R4 ;  /* 0x0000001d11127225 */ /* 0x000fc80007820004 */
[----:B------:R-:W-:-:S04]  /*0ed0*/  IMAD.WIDE.U32 R4, R17, R28, RZ ;  /* 0x0000001c11047225 */ /* 0x000fc800078e00ff */
[----:B------:R-:W-:Y:S01]  /*0ee0*/  IMAD.X R21, RZ, RZ, RZ, P1 ;  /* 0x000000ffff157224 */ /* 0x000fe200008e06ff */
[----:B------:R-:W-:Y:S01]  /*0ef0*/  IADD3 RZ, P1, R5, R18, RZ ;  /* 0x0000001205ff7210 */ /* 0x000fe20007f3e0ff */
[----:B------:R-:W-:-:S04]  /*0f00*/  IMAD.MOV.U32 R20, RZ, RZ, R19 ;  /* 0x000000ffff147224 */ /* 0x000fc800078e0013 */
[----:B------:R-:W-:-:S08]  /*0f10*/  IMAD.WIDE.U32.X R4, R27, R29, R20, P1 ;  /* 0x0000001d1b047225 */ /* 0x000fd000008e0414 */
.L_x_13:
[----:B------:R-:W0:Y:S01]  /*0f20*/  LDC.64 R32, c[0x0][0x640] ;  /* 0x00019000ff207b82 */ /* 0x000e220000000a00 */
[-CC-:B------:R-:W-:Y:S01]  /*0f30*/  SHF.R.U64 R37, R4, R6.reuse, R5.reuse ;  /* 0x0000000604257219 */ /* 0x180fe20000001205 */
[----:B------:R-:W-:Y:S01]  /*0f40*/  IMAD.MOV.U32 R35, RZ, RZ, 0x1 ;  /* 0x00000001ff237424 */ /* 0x000fe200078e00ff */
[----:B------:R-:W-:Y:S02]  /*0f50*/  SHF.R.U32.HI R4, RZ, R6, R5 ;  /* 0x00000006ff047219 */ /* 0x000fe40000011605 */
[----:B------:R-:W-:-:S03]  /*0f60*/  IADD3 R17, P1, RZ, -R37, RZ ;  /* 0x80000025ff117210 */ /* 0x000fc60007f3e0ff */
[----:B------:R-:W1:Y:S02]  /*0f70*/  LDC R18, c[0x0][0x618] ;  /* 0x00018600ff127b82 */ /* 0x000e640000000800 */
[----:B------:R-:W-:-:S04]  /*0f80*/  IMAD.X R5, RZ, RZ, ~R4, P1 ;  /* 0x000000ffff057224 */ /* 0x000fc800008e0e04 */
[-C--:B------:R-:W-:Y:S02]  /*0f90*/  IMAD R6, R5, R30.reuse, RZ ;  /* 0x0000001e05067224 */ /* 0x080fe400078e02ff */
[----:B------:R-:W3:Y:S01]  /*0fa0*/  LDC R19, c[0x0][0x608] ;  /* 0x00018200ff137b82 */ /* 0x000ee20000000800 */
[----:B------:R-:W-:-:S04]  /*0fb0*/  IMAD.WIDE.U32 R4, R17, R30, R2 ;  /* 0x0000001e11047225 */ /* 0x000fc800078e0002 */
[----:B------:R-:W-:-:S03]  /*0fc0*/  IMAD R17, R17, R31, R6 ;  /* 0x0000001f11117224 */ /* 0x000fc600078e0206 */
[----:B------:R-:W2:Y:S01]  /*0fd0*/  LDC R28, c[0x0][0x658] ;  /* 0x00019600ff1c7b82 */ /* 0x000ea20000000800 */
[----:B------:R-:W-:Y:S01]  /*0fe0*/  IMAD.IADD R5, R5, 0x1, R17 ;  /* 0x0000000105057824 */ /* 0x000fe200078e0211 */
[----:B0-----:R-:W-:Y:S01]  /*0ff0*/  ISETP.NE.U32.AND P1, PT, R32, RZ, PT ;  /* 0x000000ff2000720c */ /* 0x001fe20003f25070 */
[----:B------:R-:W-:-:S03]  /*1000*/  IMAD.MOV.U32 R17, RZ, RZ, -0x1 ;  /* 0xffffffffff117424 */ /* 0x000fc600078e00ff */
[----:B------:R-:W-:Y:S02]  /*1010*/  ISETP.NE.AND.EX P1, PT, R33, RZ, PT, P1 ;  /* 0x000000ff2100720c */ /* 0x000fe40003f25310 */
[----:B------:R-:W0:Y:S01]  /*1020*/  LDC R31, c[0x0][0x600] ;  /* 0x00018000ff1f7b82 */ /* 0x000e220000000800 */
[-CC-:B-1----:R-:W-:Y:S02]  /*1030*/  SHF.R.U64 R29, R4, R18.reuse, R5.reuse ;  /* 0x00000012041d7219 */ /* 0x182fe40000001205 */
[----:B------:R-:W-:-:S05]  /*1040*/  SHF.R.U32.HI R4, RZ, R18, R5 ;  /* 0x00000012ff047219 */ /* 0x000fca0000011605 */
[----:B------:R-:W1:Y:S01]  /*1050*/  LDC R30, c[0x0][0x648] ;  /* 0x00019200ff1e7b82 */ /* 0x000e620000000800 */
[-CC-:B---3--:R-:W-:Y:S02]  /*1060*/  SHF.R.U64 R39, R29, R19.reuse, R4.reuse ;  /* 0x000000131d277219 */ /* 0x188fe40000001204 */
[----:B------:R-:W-:-:S05]  /*1070*/  SHF.R.U32.HI R5, RZ, R19, R4 ;  /* 0x00000013ff057219 */ /* 0x000fca0000011604 */
[----:B------:R-:W3:Y:S01]  /*1080*/  LDC R34, c[0x0][0x638] ;  /* 0x00018e00ff227b82 */ /* 0x000ee20000000800 */
[-C--:B--2---:R-:W-:Y:S02]  /*1090*/  SHF.L.U32 R4, R17, R28.reuse, RZ ;  /* 0x0000001c11047219 */ /* 0x084fe400000006ff */
[--C-:B------:R-:W-:Y:S02]  /*10a0*/  SHF.R.U64 R38, R39, R28, R5.reuse ;  /* 0x0000001c27267219 */ /* 0x100fe40000001205 */
[----:B------:R-:W-:Y:S02]  /*10b0*/  LOP3.LUT R6, RZ, R4, RZ, 0x33, !PT ;  /* 0x00000004ff067212 */ /* 0x000fe400078e33ff */
[----:B------:R-:W-:Y:S01]  /*10c0*/  SHF.R.U32.HI R5, RZ, R28, R5 ;  /* 0x0000001cff057219 */ /* 0x000fe20000011605 */
[----:B------:R-:W2:Y:S01]  /*10d0*/  LDC R36, c[0x0][0x610] ;  /* 0x00018400ff247b82 */ /* 0x000ea20000000800 */
[----:B------:R-:W-:Y:S01]  /*10e0*/  IMAD.MOV.U32 R4, RZ, RZ, R38 ;  /* 0x000000ffff047224 */ /* 0x000fe200078e0026 */
[----:B------:R-:W-:Y:S06]  /*10f0*/  @!P1 BRA `(.L_x_14) ;  /* 0x0000000000289947 */ /* 0x000fec0003800000 */
[----:B------:R-:W4:Y:S02]  /*1100*/  LDC R17, c[0x0][0x64c] ;  /* 0x00019300ff117b82 */ /* 0x000f240000000800 */
[----:B----4-:R-:W-:-:S05]  /*1110*/  IADD3 R17, P1, R38, R17, RZ ;  /* 0x0000001126117210 */ /* 0x010fca0007f3e0ff */
        /* <DEDUP_REMOVED lines=8> */
.L_x_14:
[----:B-1----:R-:W-:Y:S01]  /*11a0*/  SHF.R.U64 R15, R4, R30, R5 ;  /* 0x0000001e040f7219 */ /* 0x002fe20000001205 */
[----:B------:R-:W-:Y:S01]  /*11b0*/  @P4 IMAD R24, R25, R26, R14 ;  /* 0x0000001a19184224 */ /* 0x000fe200078e020e */
[----:B------:R-:W-:Y:S01]  /*11c0*/  LOP3.LUT R5, R39, R6, RZ, 0xc0, !PT ;  /* 0x0000000627057212 */ /* 0x000fe200078ec0ff */
[----:B0-----:R-:W-:Y:S01]  /*11d0*/  VIADD R6, R31, 0xffffffff ;  /* 0xffffffff1f067836 */ /* 0x001fe20000000000 */
[----:B------:R-:W-:Y:S01]  /*11e0*/  SHF.L.U32 R4, R35, R28, RZ ;  /* 0x0000001c23047219 */ /* 0x000fe200000006ff */
[----:B------:R-:W-:-:S03]  /*11f0*/  IMAD.MOV R17, RZ, RZ, -R15 ;  /* 0x000000ffff117224 */ /* 0x000fc600078e0a0f */
[----:B------:R-:W-:Y:S01]  /*1200*/  LOP3.LUT R29, R29, R6, RZ, 0xc0, !PT ;  /* 0x000000061d1d7212 */ /* 0x000fe200078ec0ff */
[----:B------:R-:W-:Y:S02]  /*1210*/  IMAD R5, R4, R15, R5 ;  /* 0x0000000f04057224 */ /* 0x000fe400078e0205 */
[----:B---3--:R-:W-:Y:S02]  /*1220*/  IMAD R4, R17, R34, R38 ;  /* 0x0000002211047224 */ /* 0x008fe400078e0226 */
[----:B--2---:R-:W-:Y:S02]  /*1230*/  IMAD R6, R5, R36, R24 ;  /* 0x0000002405067224 */ /* 0x004fe400078e0218 */
[----:B------:R-:W-:Y:S02]  /*1240*/  IMAD R5, R4, R31, R29 ;  /* 0x0000001f04057224 */ /* 0x000fe400078e021d */
[----:B------:R-:W-:-:S03]  /*1250*/  IMAD.MOV.U32 R17, RZ, RZ, 0x1 ;  /* 0x00000001ff117424 */ /* 0x000fc600078e00ff */
[----:B------:R-:W-:Y:S02]  /*1260*/  SEL R4, R5, R6, !P4 ;  /* 0x0000000605047207 */ /* 0x000fe40006000000 */
[----:B------:R-:W-:Y:S01]  /*1270*/  SEL R6, R6, R5, !P4 ;  /* 0x0000000506067207 */ /* 0x000fe20006000000 */
[----:B------:R-:W-:-:S07]  /*1280*/  IMAD.MOV.U32 R5, RZ, RZ, R37 ;  /* 0x000000ffff057224 */ /* 0x000fce00078e0025 */
.L_x_12:
[----:B------:R-:W-:Y:S05]  /*1290*/  @!P3 BRA `(.L_x_15) ;  /* 0x00000000000cb947 */ /* 0x000fea0003800000 */
[----:B------:R-:W-:Y:S01]  /*12a0*/  UCGABAR_WAIT ;  /* 0x0000000000007dc7 */ /* 0x000fe20008000000 */
[----:B------:R-:W-:Y:S01]  /*12b0*/  CCTL.IVALL ;  /* 0x00000000ff00798f */ /* 0x000fe20002000000 */
[----:B------:R-:W-:Y:S05]  /*12c0*/  BRA `(.L_x_16) ;  /* 0x0000000000047947 */ /* 0x000fea0003800000 */
.L_x_15:
[----:B------:R-:W-:Y:S06]  /*12d0*/  BAR.SYNC.DEFER_BLOCKING 0x0 ;  /* 0x0000000000007b1d */ /* 0x000fec0000010000 */
.L_x_16:
[----:B------:R-:W-:Y:S05]  /*12e0*/  @!P2 BRA `(.L_x_17) ;  /* 0x0000004000c8a947 */ /* 0x000fea0003800000 */
[----:B------:R-:W-:-:S13]  /*12f0*/  ISETP.GT.U32.AND P1, PT, R40, 0x1, PT ;  /* 0x000000012800780c */ /* 0x000fda0003f24070 */
[----:B------:R-:W-:Y:S05]  /*1300*/  @P1 EXIT ;  /* 0x000000000000194d */ /* 0x000fea0003800000 */
.L_x_18:
[----:B------:R-:W-:-:S08]  /*1310*/  NOP ;  /* 0x0000000000007918 */ /* 0x000fd00000000000 */
[----:B------:R-:W0:Y:S02]  /*1320*/  USETMAXREG.TRY_ALLOC.CTAPOOL UP0, 0xe8 ;  /* 0x000000e8000079c8 */ /* 0x000e240008000600 */
[----:B0-----:R-:W-:-:S13]  /*1330*/  PLOP3.LUT P1, PT, PT, PT, UP0, 0x80, 0x0 ;  /* 0x000000000000781c */ /* 0x001fda0003f2f008 */
[----:B------:R-:W-:Y:S05]  /*1340*/  @!P1 BRA `(.L_x_18) ;  /* 0xfffffffc00f09947 */ /* 0x000fea000383ffff */
[----:B------:R-:W-:-:S13]  /*1350*/  LOP3.LUT P1, RZ, R17, 0xff, RZ, 0xc0, !PT ;  /* 0x000000ff11ff7812 */ /* 0x000fda000782c0ff */
[----:B------:R-:W-:Y:S05]  /*1360*/  @!P1 EXIT ;  /* 0x000000000000994d */ /* 0x000fea0003800000 */
[----:B------:R-:W0:Y:S01]  /*1370*/  S2UR UR6, SR_CgaCtaId ;  /* 0x00000000000679c3 */ /* 0x000e220000008800 */
[CC--:B------:R-:W-:Y:S01]  /*1380*/  LEA.HI R11, R23.reuse, R10.reuse, RZ, 0x2 ;  /* 0x0000000a170b7211 */ /* 0x0c0fe200078f10ff */
[----:B------:R-:W-:Y:S01]  /*1390*/  UIADD3 UR7, UR15, -0x1, URZ ;  /* 0xffffffff0f077890 */ /* 0x000fe2000fffe03f */
[----:B------:R-:W-:Y:S01]  /*13a0*/  LEA.HI R23, R23, R10, RZ, 0x5 ;  /* 0x0000000a17177211 */ /* 0x000fe200078f28ff */
[----:B------:R-:W-:Y:S01]  /*13b0*/  UMOV UR12, 0x400 ;  /* 0x00000400000c7882 */ /* 0x000fe20000000000 */
[--C-:B------:R-:W-:Y:S01]  /*13c0*/  SHF.R.S32.HI R14, RZ, 0x2, R11.reuse ;  /* 0x00000002ff0e7819 */ /* 0x100fe2000001140b */
[----:B------:R-:W-:Y:S01]  /*13d0*/  UISETP.LT.AND UP0, UPT, UR13, 0x1, UPT ;  /* 0x000000010d00788c */ /* 0x000fe2000bf01270 */
[----:B------:R-:W-:Y:S01]  /*13e0*/  SHF.R.S32.HI R15, RZ, 0x1f, R11 ;  /* 0x0000001fff0f7819 */ /* 0x000fe2000001140b */
[----:B------:R-:W-:Y:S01]  /*13f0*/  USHF.L.U32 UR22, UR13, 0x1, URZ ;  /* 0x000000010d167899 */ /* 0x000fe2000800063f */
[----:B------:R-:W-:Y:S01]  /*1400*/  SHF.R.S32.HI R23, RZ, 0x5, R23 ;  /* 0x00000005ff177819 */ /* 0x000fe20000011417 */
[----:B------:R-:W-:Y:S01]  /*1410*/  USEL UR14, UR13, 0x1, UP0 ;  /* 0x000000010d0e7887 */ /* 0x000fe20008000000 */
[----:B------:R-:W-:Y:S01]  /*1420*/  LEA.HI R15, R15, R14, RZ, 0x3 ;  /* 0x0000000e0f0f7211 */ /* 0x000fe200078f18ff */
[----:B------:R-:W-:Y:S01]  /*1430*/  UISETP.NE.AND UP0, UPT, UR7, URZ, UPT ;  /* 0x0000003f0700728c */ /* 0x000fe2000bf05270 */
[----:B------:R-:W-:Y:S01]  /*1440*/  LOP3.LUT R17, R11, 0xfffffffc, RZ, 0xc0, !PT ;  /* 0xfffffffc0b117812 */ /* 0x000fe200078ec0ff */
[----:B------:R-:W-:Y:S01]  /*1450*/  UIADD3 UR14, -UR14, UR13, URZ ;  /* 0x0000000d0e0e7290 */ /* 0x000fe2000fffe13f */
[----:B------:R-:W-:Y:S01]  /*1460*/  LOP3.LUT R15, R15, 0xfffffff8, RZ, 0xc0, !PT ;  /* 0xfffffff80f0f7812 */ /* 0x000fe200078ec0ff */
[----:B------:R-:W-:Y:S01]  /*1470*/  USEL UR9, URZ, 0x1, UP0 ;  /* 0x000000013f097887 */ /* 0x000fe20008000000 */
[----:B------:R-:W-:Y:S01]  /*1480*/  LOP3.LUT R85, R7, 0x1, RZ, 0xfc, !PT ;  /* 0x0000000107557812 */ /* 0x000fe200078efcff */
[----:B------:R-:W-:-:S02]  /*1490*/  IMAD.IADD R17, R10, 0x1, -R17 ;  /* 0x000000010a117824 */ /* 0x000fc400078e0a11 */
[----:B------:R-:W-:Y:S02]  /*14a0*/  IMAD.IADD R14, R14, 0x1, -R15 ;  /* 0x000000010e0e7824 */ /* 0x000fe400078e0a0f */
[----:B------:R-:W-:Y:S01]  /*14b0*/  IMAD.U32 R86, RZ, RZ, UR9 ;  /* 0x00000009ff567e24 */ /* 0x000fe2000f8e00ff */
[----:B0-----:R-:W-:Y:S02]  /*14c0*/  ULEA UR12, UR6, UR12, 0x18 ;  /* 0x0000000c060c7291 */ /* 0x001fe4000f8ec03f */
[--C-:B------:R-:W-:Y:S01]  /*14d0*/  SHF.R.S32.HI R15, RZ, 0x1f, R14.reuse ;  /* 0x0000001fff0f7819 */ /* 0x100fe2000001140e */
[----:B------:R-:W-:Y:S01]  /*14e0*/  USHF.L.U32 UR6, UR7, 0x3, URZ ;  /* 0x0000000307067899 */ /* 0x000fe2000800063f */
[C-C-:B------:R-:W-:Y:S01]  /*14f0*/  IMAD R20, R23.reuse, -0x10, -R14.reuse ;  /* 0xfffffff017147824 */ /* 0x140fe200078e0a0e */
[----:B------:R-:W-:Y:S02]  /*1500*/  UIADD3 UR7, UR12, 0x100, URZ ;  /* 0x000001000c077890 */ /* 0x000fe4000fffe03f */
[----:B------:R-:W-:Y:S01]  /*1510*/  ULOP3.LUT UR6, UR6, 0x8, URZ, 0xc0, !UPT ;  /* 0x0000000806067892 */ /* 0x000fe2000f8ec03f */
[----:B------:R-:W-:Y:S01]  /*1520*/  IMAD.WIDE R10, R23, 0x10, R14 ;  /* 0x00000010170a7825 */ /* 0x000fe200078e020e */
[----:B------:R-:W-:-:S02]  /*1530*/  UIADD3 UR8, UR12, 0x1900, URZ ;  /* 0x000019000c087890 */ /* 0x000fc4000fffe03f */
[----:B------:R-:W-:Y:S02]  /*1540*/  USHF.R.U32.HI UR7, URZ, 0x4, UR7 ;  /* 0x000000043f077899 */ /* 0x000fe40008011607 */
[----:B------:R-:W-:Y:S02]  /*1550*/  USHF.R.U32.HI UR8, URZ, 0x4, UR8 ;  /* 0x000000043f087899 */ /* 0x000fe40008011608 */
[----:B------:R-:W-:Y:S02]  /*1560*/  ULOP3.LUT UR24, UR6, 0x8, URZ, 0x3c, !UPT ;  /* 0x0000000806187892 */ /* 0x000fe4000f8e3c3f */
[----:B------:R-:W-:Y:S02]  /*1570*/  ULOP3.LUT UR16, UR6, 0x18, URZ, 0x3c, !UPT ;  /* 0x0000001806107892 */ /* 0x000fe4000f8e3c3f */
[----:B------:R-:W-:Y:S01]  /*1580*/  UIADD3 UR23, UR12, 0x40, URZ ;  /* 0x000000400c177890 */ /* 0x000fe2000fffe03f */
[----:B------:R-:W-:Y:S01]  /*1590*/  ULDC UR6, c[0x0][0x284] ;  /* 0x0000a10000067ab9 */ /* 0x000fe20000000800 */
[----:B------:R-:W-:Y:S01]  /*15a0*/  ULOP3.LUT UR7, UR7, 0x3fff, URZ, 0xc0, !UPT ;  /* 0x00003fff07077892 */ /* 0x000fe2000f8ec03f */
[----:B------:R-:W-:Y:S01]  /*15b0*/  VIADD R20, R20, UR6 ;  /* 0x0000000614147c36 */ /* 0x000fe20008000000 */
[----:B------:R-:W-:-:S02]  /*15c0*/  ULOP3.LUT UR8, UR8, 0x3fff, URZ, 0xc0, !UPT ;  /* 0x00003fff08087892 */ /* 0x000fc4000f8ec03f */
[----:B------:R-:W-:Y:S02]  /*15d0*/  ULEA UR15, UR15, UR23, 0x3 ;  /* 0x000000170f0f7291 */ /* 0x000fe4000f8e183f */
[----:B------:R-:W-:Y:S02]  /*15e0*/  ULOP3.LUT UR17, UR7, 0x10000, URZ, 0xfc, !UPT ;  /* 0x0001000007117892 */ /* 0x000fe4000f8efc3f */
[----:B------:R-:W-:-:S12]  /*15f0*/  ULOP3.LUT UR18, UR8, 0x10000, URZ, 0xfc, !UPT ;  /* 0x0001000008127892 */ /* 0x000fd8000f8efc3f */
.L_x_109:
[----:B------:R-:W-:Y:S01]  /*1600*/  SHF.L.U32 R14, R86, 0x1f, RZ ;  /* 0x0000001f560e7819 */ /* 0x000fe200000006ff */
[----:B------:R-:W0:Y:S01]  /*1610*/  LDC R15, c[0x0][0x28c] ;  /* 0x0000a300ff0f7b82 */ /* 0x000e220000000800 */
[----:B------:R-:W-:Y:S01]  /*1620*/  UMOV UR6, URZ ;  /* 0x0000003f00067c82 */ /* 0x000fe20008000000 */
[----:B------:R-:W-:Y:S01]  /*1630*/  UMOV UR19, UR5 ;  /* 0x0000000500137c82 */ /* 0x000fe20008000000 */
[----:B------:R-:W1:Y:S01]  /*1640*/  SYNCS.PHASECHK.TRANS64.TRYWAIT P1, [UR15+-0x8], R14 ;  /* 0xfffff80eff0075a7 */ /* 0x000e62000802014f */
[----:B0-----:R-:W-:Y:S01]  /*1650*/  ISETP.GE.AND P2, PT, R15, 0x1, PT ;  /* 0x000000010f00780c */ /* 0x001fe20003f46270 */
[----:B-1-34-:R-:W-:-:S12]  /*1660*/  @!P1 BRA `(.L_x_19) ;  /* 0x0000004c00bc9947 */ /* 0x01afd80003800000 */
.L_x_130:
[----:B------:R-:W-:Y:S01]  /*1670*/  UMOV UR7, URZ ;  /* 0x0000003f00077c82 */ /* 0x000fe20008000000 */
[----:B------:R-:W-:Y:S01]  /*1680*/  UMOV UR8, URZ ;  /* 0x0000003f00087c82 */ /* 0x000fe20008000000 */
[----:B------:R-:W-:Y:S01]  /*1690*/  CS2R R22, SRZ ;  /* 0x0000000000167805 */ /* 0x000fe2000001ff00 */
[----:B------:R-:W-:Y:S01]  /*16a0*/  IMAD.MOV.U32 R21, RZ, RZ, RZ ;  /* 0x000000ffff157224 */ /* 0x000fe200078e00ff */
[----:B------:R-:W-:Y:S02]  /*16b0*/  CS2R R56, SRZ ;  /* 0x0000000000387805 */ /* 0x000fe4000001ff00 */
[----:B------:R-:W-:Y:S02]  /*16c0*/  CS2R R58, SRZ ;  /* 0x00000000003a7805 */ /* 0x000fe4000001ff00 */
[----:B------:R-:W-:Y:S02]  /*16d0*/  CS2R R60, SRZ ;  /* 0x00000000003c7805 */ /* 0x000fe4000001ff00 */
[----:B------:R-:W-:-:S02]  /*16e0*/  CS2R R62, SRZ ;  /* 0x00000000003e7805 */ /* 0x000fc4000001ff00 */
[----:B------:R-:W-:Y:S02]  /*16f0*/  CS2R R64, SRZ ;  /* 0x0000000000407805 */ /* 0x000fe4000001ff00 */
[----:B------:R-:W-:Y:S02]  /*1700*/  CS2R R66, SRZ ;  /* 0x0000000000427805 */ /* 0x000fe4000001ff00 */
[----:B------:R-:W-:Y:S02]  /*1710*/  CS2R R68, SRZ ;  /* 0x0000000000447805 */ /* 0x000fe4000001ff00 */
[----:B------:R-:W-:Y:S02]  /*1720*/  CS2R R70, SRZ ;  /* 0x0000000000467805 */ /* 0x000fe4000001ff00 */
[----:B------:R-:W-:Y:S02]  /*1730*/  CS2R R72, SRZ ;  /* 0x0000000000487805 */ /* 0x000fe4000001ff00 */
[----:B------:R-:W-:-:S02]  /*1740*/  CS2R R74, SRZ ;  /* 0x00000000004a7805 */ /* 0x000fc4000001ff00 */
[----:B------:R-:W-:Y:S02]  /*1750*/  CS2R R76, SRZ ;  /* 0x00000000004c7805 */ /* 0x000fe4000001ff00 */
[----:B------:R-:W-:Y:S02]  /*1760*/  CS2R R78, SRZ ;  /* 0x00000000004e7805 */ /* 0x000fe4000001ff00 */
[----:B------:R-:W-:Y:S02]  /*1770*/  CS2R R80, SRZ ;  /* 0x0000000000507805 */ /* 0x000fe4000001ff00 */
[----:B------:R-:W-:Y:S01]  /*1780*/  CS2R R82, SRZ ;  /* 0x0000000000527805 */ /* 0x000fe2000001ff00 */
[----:B------:R-:W-:Y:S01]  /*1790*/  IMAD.MOV.U32 R84, RZ, RZ, RZ ;  /* 0x000000ffff547224 */ /* 0x000fe200078e00ff */
[----:B------:R-:W-:Y:S01]  /*17a0*/  CS2R R24, SRZ ;  /* 0x0000000000187805 */ /* 0x000fe2000001ff00 */
[----:B------:R-:W-:Y:S01]  /*17b0*/  IMAD.U32 R87, RZ, RZ, UR4 ;  /* 0x00000004ff577e24 */ /* 0x000fe2000f8e00ff */
        /* <DEDUP_REMOVED lines=14> */
[----:B------:R-:W-:Y:S01]  /*18a0*/  CS2R R54, SRZ ;  /* 0x0000000000367805 */ /* 0x000fe2000001ff00 */
[----:B------:R-:W-:Y:S06]  /*18b0*/  @!P2 BRA `(.L_x_20) ;  /* 0x000000040048a947 */ /* 0x000fec0003800000 */
[----:B------:R-:W-:-:S13]  /*18c0*/  ISETP.NE.AND P2, PT, R85, 0x3, PT ;  /* 0x000000035500780c */ /* 0x000fda0003f45270 */
[----:B------:R-:W-:Y:S05]  /*18d0*/  @!P2 BRA `(.L_x_21) ;  /* 0x000000000004a947 */ /* 0x000fea0003800000 */
[----:B------:R-:W-:Y:S01]  /*18e0*/  BPT.TRAP 0x1 ;  /* 0x000000040000795c */ /* 0x000fe20000300000 */
.L_x_21:
[----:B------:R-:W-:Y:S01]  /*18f0*/  ULEA UR6, UR5, UR12, 0x3 ;  /* 0x0000000c05067291 */ /* 0x000fe2000f8e183f */
[----:B0-----:R-:W-:-:S05]  /*1900*/  IMAD.U32 R14, RZ, RZ, UR4 ;  /* 0x00000004ff0e7e24 */ /* 0x001fca000f8e00ff */
[----:B------:R-:W-:-:S04]  /*1910*/  SHF.L.U32 R14, R14, 0x1f, RZ ;  /* 0x0000001f0e0e7819 */ /* 0x000fc800000006ff */
[----:B------:R0:W1:Y:S01]  /*1920*/  SYNCS.PHASECHK.TRANS64.TRYWAIT P1, [UR6], R14 ;  /* 0x0000000eff0075a7 */ /* 0x0000620008020146 */
[----:B------:R-:W-:Y:S05]  /*1930*/  @!P2 BRA `(.L_x_22) ;  /* 0x000000000004a947 */ /* 0x000fea0003800000 */
[----:B------:R-:W-:Y:S01]  /*1940*/  BPT.TRAP 0x1 ;  /* 0x000000040000795c */ /* 0x000fe20000300000 */
.L_x_22:
[----:B-1----:R-:W-:Y:S05]  /*1950*/  @P1 BRA `(.L_x_23) ;  /* 0x0000000000081947 */ /* 0x002fea0003800000 */
[----:B------:R-:W1:Y:S02]  /*1960*/  SYNCS.PHASECHK.TRANS64.TRYWAIT P1, [UR6], R14 ;  /* 0x0000000eff0075a7 */ /* 0x000e640008020146 */
[----:B-1----:R-:W-:Y:S05]  /*1970*/  @!P1 BRA `(.L_x_24) ;  /* 0x0000004c00109947 */ /* 0x002fea0003800000 */
.L_x_23:
[----:B------:R-:W-:Y:S01]  /*1980*/  ULDC UR7, c[0x0][0x50c] ;  /* 0x0001430000077ab9 */ /* 0x000fe20000000800 */
[----:B------:R-:W-:Y:S01]  /*1990*/  ULEA UR8, UR5, UR17, 0x7 ;  /* 0x0000001105087291 */ /* 0x000fe2000f8e383f */
[----:B------:R-:W-:Y:S01]  /*19a0*/  WARPGROUP.ARRIVE ;  /* 0x00000000000079c5 */ /* 0x000fe20000000000 */
[----:B------:R-:W-:Y:S01]  /*19b0*/  UISETP.NE.AND UP0, UPT, UR7, 0x1, UPT ;  /* 0x000000010700788c */ /* 0x000fe2000bf05270 */
[----:B------:R-:W-:Y:S01]  /*19c0*/  CS2R R22, SRZ ;  /* 0x0000000000167805 */ /* 0x000fe2000001ff00 */
[----:B------:R-:W-:Y:S01]  /*19d0*/  ULEA UR10, UR5, UR18, 0x7 ;  /* 0x00000012050a7291 */ /* 0x000fe2000f8e383f */
[----:B------:R-:W-:Y:S01]  /*19e0*/  IMAD.MOV.U32 R21, RZ, RZ, RZ ;  /* 0x000000ffff157224 */ /* 0x000fe200078e00ff */
[----:B------:R-:W-:Y:S01]  /*19f0*/  USEL UR7, URZ, 0x1, UP0 ;  /* 0x000000013f077887 */ /* 0x000fe20008000000 */
[----:B------:R-:W-:Y:S01]  /*1a00*/  CS2R R56, SRZ ;  /* 0x0000000000387805 */ /* 0x000fe2000001ff00 */
[----:B------:R-:W-:Y:S01]  /*1a10*/  UMOV UR9, 0xc0000010 ;  /* 0xc000001000097882 */ /* 0x000fe20000000000 */
[----:B------:R-:W-:Y:S01]  /*1a20*/  UMOV UR11, 0xc0000010 ;  /* 0xc0000010000b7882 */ /* 0x000fe20000000000 */
[----:B------:R-:W-:Y:S01]  /*1a30*/  UMOV UR6, 0x1 ;  /* 0x0000000100067882 */ /* 0x000fe20000000000 */
[----:B------:R-:W-:-:S02]  /*1a40*/  CS2R R58, SRZ ;  /* 0x00000000003a7805 */ /* 0x000fc4000001ff00 */
[----:B------:R-:W-:Y:S01]  /*1a50*/  ISETP.NE.AND P1, PT, RZ, UR7, PT ;  /* 0x00000007ff007c0c */ /* 0x000fe2000bf25270 */
[----:B------:R-:W-:Y:S01]  /*1a60*/  QGMMA.64x64x32.F32.E4M3.E4M3 R24, gdesc[UR8], RZ, !UPT, gsb0 ;  /* 0x00e00000081879f3 */ /* 0x000fe2000c0008ff */
        /* <DEDUP_REMOVED lines=11> */
[----:B------:R-:W-:Y:S01]  /*1b20*/  CS2R R82, SRZ ;  /* 0x0000000000527805 */ /* 0x000fe2000001ff00 */
[----:B------:R-:W-:Y:S01]  /*1b30*/  IMAD.MOV.U32 R84, RZ, RZ, RZ ;  /* 0x000000ffff547224 */ /* 0x000fe200078e00ff */
[----:B------:R-:W-:Y:S06]  /*1b40*/  @!P1 BRA `(.L_x_25) ;  /* 0x0000000000889947 */ /* 0x000fec0003800000 */
[----:B------:R-:W-:Y:S02]  /*1b50*/  WARPGROUP.DEPBAR.LE gsb0, 0x0 ;  /* 0x00008000000079c5 */ /* 0x000fe40000010000 */
[----:B------:R-:W-:-:S01]  /*1b60*/  FADD R83, RZ, R24 ;  /* 0x00000018ff537221 */ /* 0x000fc20000000000 */
[----:B------:R-:W-:Y:S01]  /*1b70*/  FADD R84, RZ, R25 ;  /* 0x00000019ff547221 */ /* 0x000fe20000000000 */
        /* <DEDUP_REMOVED lines=30> */
[----:B------:R-:W-:-:S06]  /*1d60*/  UMOV UR6, URZ ;  /* 0x0000003f00067c82 */ /* 0x000fcc0008000000 */
.L_x_25:
[----:B------:R-:W-:-:S04]  /*1d70*/  UIADD3 UR19, UR5, 0x1, URZ ;  /* 0x0000000105137890 */ /* 0x000fc8000fffe03f */
[----:B------:R-:W-:-:S04]  /*1d80*/  UISETP.NE.AND UP0, UPT, UR19, 0x3, UPT ;  /* 0x000000031300788c */ /* 0x000fc8000bf05270 */
[----:B------:R-:W-:Y:S02]  /*1d90*/  USEL UR8, URZ, 0x1, UP0 ;  /* 0x000000013f087887 */ /* 0x000fe40008000000 */
[----:B------:R-:W-:Y:S02]  /*1da0*/  USEL UR19, UR19, URZ, UP0 ;  /* 0x0000003f13137287 */ /* 0x000fe40008000000 */
[----:B------:R-:W-:-:S06]  /*1db0*/  ULOP3.LUT UR8, UR4, UR8, URZ, 0x3c, !UPT ;  /* 0x0000000804087292 */ /* 0x000fcc000f8e3c3f */
[----:B------:R-:W-:Y:S01]  /*1dc0*/  IMAD.U32 R87, RZ, RZ, UR8 ;  /* 0x00000008ff577e24 */ /* 0x000fe2000f8e00ff */
[----:B------:R-:W-:-:S06]  /*1dd0*/  UMOV UR8, 0x1 ;  /* 0x0000000100087882 */ /* 0x000fcc0000000000 */
.L_x_20:
[----:B------:R-:W-:-:S06]  /*1de0*/  UISETP.GE.AND UP0, UPT, UR14, 0x1, UPT ;  /* 0x000000010e00788c */ /* 0x000fcc000bf06270 */
[----:B------:R-:W-:-:S13]  /*1df0*/  PLOP3.LUT P1, PT, PT, PT, UP0, 0x80, 0x0 ;  /* 0x000000000000781c */ /* 0x000fda0003f2f008 */
[----:B------:R-:W-:Y:S05]  /*1e00*/  @!P1 BRA `(.L_x_26) ;  /* 0x0000000400509947 */ /* 0x000fea0003800000 */
[----:B01----:R-:W-:Y:S01]  /*1e10*/  IMAD.U32 R14, RZ, RZ, UR14 ;  /* 0x0000000eff0e7e24 */ /* 0x003fe2000f8e00ff */
[----:B------:R-:W-:Y:S01]  /*1e20*/  ULDC UR25, c[0x0][0x50c] ;  /* 0x0001430000197ab9 */ /* 0x000fe20000000800 */
[----:B------:R-:W-:-:S07]  /*1e30*/  IMAD.U32 R15, RZ, RZ, UR5 ;  /* 0x00000005ff0f7e24 */ /* 0x000fce000f8e00ff */
.L_x_34:
[----:B------:R-:W-:-:S13]  /*1e40*/  ISETP.NE.AND P2, PT, R85, 0x3, PT ;  /* 0x000000035500780c */ /* 0x000fda0003f45270 */
[----:B0-----:R-:W-:Y:S05]  /*1e50*/  @!P2 BRA `(.L_x_27) ;  /* 0x000000000004a947 */ /* 0x001fea0003800000 */
[----:B------:R-:W-:Y:S01]  /*1e60*/  BPT.TRAP 0x1 ;  /* 0x000000040000795c */ /* 0x000fe20000300000 */
.L_x_27:
[----:B------:R-:W-:Y:S01]  /*1e70*/  ULEA UR9, UR19, UR12, 0x3 ;  /* 0x0000000c13097291 */ /* 0x000fe2000f8e183f */
[----:B------:R-:W-:-:S08]  /*1e80*/  SHF.L.U32 R18, R87, 0x1f, RZ ;  /* 0x0000001f57127819 */ /* 0x000fd000000006ff */
[----:B------:R0:W1:Y:S01]  /*1e90*/  SYNCS.PHASECHK.TRANS64.TRYWAIT P1, [UR9], R18 ;  /* 0x00000012ff0075a7 */ /* 0x0000620008020149 */
[----:B------:R-:W-:Y:S05]  /*1ea0*/  @!P2 BRA `(.L_x_28) ;  /* 0x000000000004a947 */ /* 0x000fea0003800000 */
[----:B------:R-:W-:Y:S01]  /*1eb0*/  BPT.TRAP 0x1 ;  /* 0x000000040000795c */ /* 0x000fe20000300000 */
.L_x_28:
[----:B-1----:R-:W-:Y:S05]  /*1ec0*/  @P1 BRA `(.L_x_29) ;  /* 0x0000000000081947 */ /* 0x002fea0003800000 */
[----:B------:R-:W1:Y:S02]  /*1ed0*/  SYNCS.PHASECHK.TRANS64.TRYWAIT P1, [UR9], R18 ;  /* 0x00000012ff0075a7 */ /* 0x000e640008020149 */
[----:B-1----:R-:W-:Y:S05]  /*1ee0*/  @!P1 BRA `(.L_x_30) ;  /* 0x0000004400cc9947 */ /* 0x002fea0003800000 */
.L_x_29:
[----:B------:R-:W-:Y:S01]  /*1ef0*/  UISETP.NE.AND UP0, UPT, UR7, URZ, UPT ;  /* 0x0000003f0700728c */ /* 0x000fe2000bf05270 */
[----:B------:R-:W-:Y:S01]  /*1f00*/  WARPGROUP.ARRIVE ;  /* 0x00000000000079c5 */ /* 0x000fe20000000000 */
[----:B------:R-:W-:Y:S02]  /*1f10*/  ULEA UR10, UR19, UR18, 0x7 ;  /* 0x00000012130a7291 */ /* 0x000fe4000f8e383f */
[----:B------:R-:W-:Y:S01]  /*1f20*/  USEL UR8, UR8, URZ, !UP0 ;  /* 0x0000003f08087287 */ /* 0x000fe2000c000000 */
[----:B------:R-:W-:Y:S01]  /*1f30*/  UMOV UR9, 0xc0000010 ;  /* 0xc000001000097882 */ /* 0x000fe20000000000 */
[----:B------:R-:W-:Y:S02]  /*1f40*/  UMOV UR11, 0xc0000010 ;  /* 0xc0000010000b7882 */ /* 0x000fe40000000000 */
[----:B------:R-:W-:Y:S02]  /*1f50*/  UISETP.NE.U32.AND UP0, UPT, UR8, URZ, UPT ;  /* 0x0000003f0800728c */ /* 0x000fe4000bf05070 */
[----:B------:R-:W-:-:S02]  /*1f60*/  ULEA UR8, UR19, UR17, 0x7 ;  /* 0x0000001113087291 */ /* 0x000fc4000f8e383f */
[----:B------:R-:W-:-:S07]  /*1f70*/  UIADD3 UR6, UR6, 0x1, URZ ;  /* 0x0000000106067890 */ /* 0x000fce000fffe03f */
[----:B------:R-:W-:Y:S01]  /*1f80*/  QGMMA.64x64x32.F32.E4M3.E4M3 R24, gdesc[UR8], R24, UP0, gsb0 ;  /* 0x00e00000081879f3 */ /* 0x000fe2000b800818 */
[----:B------:R-:W-:-:S04]  /*1f90*/  UISETP.NE.AND UP0, UPT, UR6, UR25, UPT ;  /* 0x000000190600728c */ /* 0x000fc8000bf05270 */
[----:B------:R-:W-:-:S06]  /*1fa0*/  USEL UR7, URZ, 0x1, UP0 ;  /* 0x000000013f077887 */ /* 0x000fcc0008000000 */
[----:B------:R-:W-:Y:S01]  /*1fb0*/  ISETP.NE.AND P1, PT, RZ, UR7, PT ;  /* 0x00000007ff007c0c */ /* 0x000fe2000bf25270 */
[----:B------:R-:W-:-:S12]  /*1fc0*/  WARPGROUP.DEPBAR.LE gsb0, 0x1 ;  /* 0x00008000000079c5 */ /* 0x000fd80000010100 */
[----:B------:R-:W-:Y:S05]  /*1fd0*/  @!P1 BRA `(.L_x_31) ;  /* 0x0000000000889947 */ /* 0x000fea0003800000 */
[----:B------:R-:W-:Y:S02]  /*1fe0*/  WARPGROUP.DEPBAR.LE gsb0, 0x0 ;  /* 0x00008000000079c5 */ /* 0x000fe40000010000 */
[----:B------:R-:W-:-:S01]  /*1ff0*/  FADD R83, R24, R83 ;  /* 0x0000005318537221 */ /* 0x000fc20000000000 */
[----:B------:R-:W-:Y:S01]  /*2000*/  FADD R84, R25, R84 ;  /* 0x0000005419547221 */ /* 0x000fe20000000000 */
        /* <DEDUP_REMOVED lines=30> */
[----:B------:R-:W-:-:S06]  /*21f0*/  UMOV UR6, URZ ;  /* 0x0000003f00067c82 */ /* 0x000fcc0008000000 */
.L_x_31:
[----:B------:R-:W-:Y:S05]  /*2200*/  @!P2 BRA `(.L_x_32) ;  /* 0x000000000004a947 */ /* 0x000fea0003800000 */
[----:B------:R-:W-:Y:S01]  /*2210*/  BPT.TRAP 0x1 ;  /* 0x000000040000795c */ /* 0x000fe20000300000 */
.L_x_32:
[----:B01----:R-:W-:Y:S02]  /*2220*/  @P0 LEA R18, R15, UR12, 0x3 ;  /* 0x0000000c0f120c11 */ /* 0x003fe4000f8e18ff */
[----:B------:R-:W-:-:S03]  /*2230*/  ISETP.GT.U32.AND P1, PT, R7, 0x1, PT ;  /* 0x000000010700780c */ /* 0x000fc60003f24070 */
[----:B------:R-:W-:-:S05]  /*2240*/  @P0 VIADD R19, R18, 0x18 ;  /* 0x0000001812130836 */ /* 0x000fca0000000000 */
[----:B------:R-:W-:-:S04]  /*2250*/  @P0 PRMT R19, R12, 0x654, R19 ;  /* 0x000006540c130816 */ /* 0x000fc80000000013 */
[----:B------:R0:W-:Y:S01]  /*2260*/  @P0 SYNCS.ARRIVE.TRANS64.RED.A1T0 RZ, [R19+URZ], RZ ;  /* 0x000000ff13ff09a7 */ /* 0x0001e2000810043f */
[----:B------:R-:W-:Y:S05]  /*2270*/  @P1 BRA `(.L_x_33) ;  /* 0x0000000000041947 */ /* 0x000fea0003800000 */
[----:B------:R-:W-:Y:S01]  /*2280*/  BPT.TRAP 0x1 ;  /* 0x000000040000795c */ /* 0x000fe20000300000 */
.L_x_33:
[----:B------:R-:W-:Y:S01]  /*2290*/  UIADD3 UR19, UR19, 0x1, URZ ;  /* 0x0000000113137890 */ /* 0x000fe2000fffe03f */
[C---:B------:R-:W-:Y:S01]  /*22a0*/  ISETP.GT.AND P2, PT, R14.reuse, 0x1, PT ;  /* 0x000000010e00780c */ /* 0x040fe20003f44270 */
[----:B------:R-:W-:Y:S02]  /*22b0*/  VIADD R15, R15, 0x1 ;  /* 0x000000010f0f7836 */ /* 0x000fe40000000000 */
[----:B------:R-:W-:Y:S01]  /*22c0*/  UISETP.NE.AND UP0, UPT, UR19, 0x3, UPT ;  /* 0x000000031300788c */ /* 0x000fe2000bf05270 */
[----:B------:R-:W-:Y:S02]  /*22d0*/  VIADD R14, R14, 0xffffffff ;  /* 0xffffffff0e0e7836 */ /* 0x000fe40000000000 */
[C---:B------:R-:W-:Y:S01]  /*22e0*/  ISETP.NE.AND P1, PT, R15.reuse, 0x3, PT ;  /* 0x000000030f00780c */ /* 0x040fe20003f25270 */
[----:B------:R-:W-:Y:S02]  /*22f0*/  USEL UR8, URZ, 0x1, UP0 ;  /* 0x000000013f087887 */ /* 0x000fe40008000000 */
[----:B------:R-:W-:Y:S01]  /*2300*/  USEL UR19, UR19, URZ, UP0 ;  /* 0x0000003f13137287 */ /* 0x000fe20008000000 */
[----:B------:R-:W-:-:S03]  /*2310*/  SEL R15, R15, RZ, P1 ;  /* 0x000000ff0f0f7207 */ /* 0x000fc60000800000 */
[----:B------:R-:W-:Y:S01]  /*2320*/  LOP3.LUT R87, R87, UR8, RZ, 0x3c, !PT ;  /* 0x0000000857577c12 */ /* 0x000fe2000f8e3cff */
[----:B------:R-:W-:Y:S01]  /*2330*/  UMOV UR8, 0x1 ;  /* 0x0000000100087882 */ /* 0x000fe20000000000 */
[----:B------:R-:W-:Y:S06]  /*2340*/  @P2 BRA `(.L_x_34) ;  /* 0xfffffff800bc2947 */ /* 0x000fec000383ffff */
.L_x_26:
[----:B------:R-:W-:Y:S01]  /*2350*/  UISETP.NE.AND UP0, UPT, UR6, URZ, UPT ;  /* 0x0000003f0600728c */ /* 0x000fe2000bf05270 */
[----:B01----:R-:W0:Y:S01]  /*2360*/  LDC R14, c[0x0][0x28c] ;  /* 0x0000a300ff0e7b82 */ /* 0x003e220000000800 */
[----:B------:R-:W-:Y:S02]  /*2370*/  IMAD.U32 R15, RZ, RZ, UR24 ;  /* 0x00000018ff0f7e24 */ /* 0x000fe4000f8e00ff */
[----:B------:R-:W-:-:S06]  /*2380*/  USEL UR6, URZ, 0x1, !UP0 ;  /* 0x000000013f067887 */ /* 0x000fcc000c000000 */
[----:B------:R-:W-:-:S13]  /*2390*/  ISETP.NE.AND P1, PT, RZ, UR6, PT ;  /* 0x00000006ff007c0c */ /* 0x000fda000bf25270 */
[----:B------:R-:W-:Y:S05]  /*23a0*/  @!P1 BRA `(.L_x_35) ;  /* 0x0000000000849947 */ /* 0x000fea0003800000 */
[----:B------:R-:W-:Y:S02]  /*23b0*/  WARPGROUP.DEPBAR.LE gsb0, 0x0 ;  /* 0x00008000000079c5 */ /* 0x000fe40000010000 */
[----:B------:R-:W-:Y:S01]  /*23c0*/  FADD R83, R24, R83 ;  /* 0x0000005318537221 */ /* 0x000fe20000000000 */
        /* <DEDUP_REMOVED lines=30> */
[----:B------:R-:W-:-:S07]  /*25b0*/  FADD R22, R22, R55 ;  /* 0x0000003716167221 */ /* 0x000fce0000000000 */
.L_x_35:
[----:B0-----:R-:W-:Y:S01]  /*25c0*/  ISETP.GE.AND P1, PT, R14, 0x1, PT ;  /* 0x000000010e00780c */ /* 0x001fe20003f26270 */
[----:B------:R0:W-:Y:S01]  /*25d0*/  SYNCS.ARRIVE.TRANS64.A1T0 RZ, [R15+UR23], RZ ;  /* 0x000000ff0fff79a7 */ /* 0x0001e20008100017 */
[----:B------:R-:W-:-:S11]  /*25e0*/  WARPGROUP.DEPBAR.LE gsb0, 0x0 ;  /* 0x00008000000079c5 */ /* 0x000fd60000010000 */
[----:B------:R-:W-:Y:S05]  /*25f0*/  @!P1 BRA `(.L_x_36) ;  /* 0x0000000000449947 */ /* 0x000fea0003800000 */
[----:B------:R-:W-:-:S13]  /*2600*/  ISETP.NE.AND P1, PT, R85, 0x3, PT ;  /* 0x000000035500780c */ /* 0x000fda0003f25270 */
[----:B------:R-:W-:Y:S05]  /*2610*/  @!P1 BRA `(.L_x_37) ;  /* 0x0000000000049947 */ /* 0x000fea0003800000 */
[----:B------:R-:W-:Y:S01]  /*2620*/  BPT.TRAP 0x1 ;  /* 0x000000040000795c */ /* 0x000fe20000300000 */
.L_x_37:
[----:B------:R-:W-:Y:S01]  /*2630*/  VOTEU.ANY UP0, P0 ;  /* 0x00000000003f7886 */ /* 0x000fe20000000100 */
[----:B------:R-:W-:-:S04]  /*2640*/  ISETP.GT.U32.AND P1, PT, R7, 0x1, PT ;  /* 0x000000010700780c */ /* 0x000fc80003f24070 */
[----:B------:R-:W-:-:S06]  /*2650*/  @UP0 UIADD3 UR6, UR14, UR5, URZ ;  /* 0x000000050e060290 */ /* 0x000fcc000fffe03f */
[----:B------:R-:W-:Y:S02]  /*2660*/  IMAD.U32 R14, RZ, RZ, UR6 ;  /* 0x00000006ff0e7e24 */ /* 0x000fe4000f8e00ff */
[----:B------:R-:W-:Y:S02]  /*2670*/  IMAD.U32 R19, RZ, RZ, UR6 ;  /* 0x00000006ff137e24 */ /* 0x000fe4000f8e00ff */
[----:B0-----:R-:W-:-:S05]  /*2680*/  @P0 IMAD.WIDE.U32 R14, R14, -0x55555555, RZ ;  /* 0xaaaaaaab0e0e0825 */ /* 0x001fca00078e00ff */
[----:B------:R-:W-:-:S05]  /*2690*/  @P0 SHF.R.U32.HI R14, RZ, 0x1, R15 ;  /* 0x00000001ff0e0819 */ /* 0x000fca000001160f */
[----:B------:R-:W-:-:S05]  /*26a0*/  @P0 IMAD R14, R14, -0x3, R19 ;  /* 0xfffffffd0e0e0824 */ /* 0x000fca00078e0213 */
[----:B------:R-:W-:-:S05]  /*26b0*/  @P0 LEA R14, R14, UR12, 0x3 ;  /* 0x0000000c0e0e0c11 */ /* 0x000fca000f8e18ff */
[----:B------:R-:W-:-:S05]  /*26c0*/  @P0 VIADD R15, R14, 0x18 ;  /* 0x000000180e0f0836 */ /* 0x000fca0000000000 */
[----:B------:R-:W-:-:S04]  /*26d0*/  @P0 PRMT R15, R12, 0x654, R15 ;  /* 0x000006540c0f0816 */ /* 0x000fc8000000000f */
[----:B------:R1:W-:Y:S01]  /*26e0*/  @P0 SYNCS.ARRIVE.TRANS64.RED.A1T0 RZ, [R15+URZ], RZ ;  /* 0x000000ff0fff09a7 */ /* 0x0003e2000810043f */
[----:B------:R-:W-:Y:S05]  /*26f0*/  @P1 BRA `(.L_x_36) ;  /* 0x0000000000041947 */ /* 0x000fea0003800000 */
[----:B------:R-:W-:Y:S01]  /*2700*/  BPT.TRAP 0x1 ;  /* 0x000000040000795c */ /* 0x000fe20000300000 */
.L_x_36:
[----:B------:R-:W-:Y:S01]  /*2710*/  SHF.L.U32 R14, R86, 0x1f, RZ ;  /* 0x0000001f560e7819 */ /* 0x000fe200000006ff */
[----:B------:R-:W-:Y:S01]  /*2720*/  UIADD3 UR5, UR22, UR5, URZ ;  /* 0x0000000516057290 */ /* 0x000fe2000fffe03f */
[----:B------:R-:W3:Y:S01]  /*2730*/  LDC R26, c[0x0][0x288] ;  /* 0x0000a200ff1a7b82 */ /* 0x000ee20000000800 */
[----:B------:R-:W-:Y:S01]  /*2740*/  UISETP.GE.U32.AND UP1, UPT, UR22, 0x3, UPT ;  /* 0x000000031600788c */ /* 0x000fe2000bf26070 */
[----:B------:R-:W-:Y:S01]  /*2750*/  IMAD.SHL.U32 R24, R17, 0x2, RZ ;  /* 0x0000000211187824 */ /* 0x000fe200078e00ff */
[----:B------:R-:W-:Y:S02]  /*2760*/  UISETP.GT.U32.AND UP0, UPT, UR5, 0x2, UPT ;  /* 0x000000020500788c */ /* 0x000fe4000bf04070 */
[----:B------:R-:W-:Y:S02]  /*2770*/  UIMAD.WIDE.U32 UR6, UR5, -0x55555555, URZ ;  /* 0xaaaaaaab050678a5 */ /* 0x000fe4000f8e003f */
[----:B------:R-:W-:Y:S01]  /*2780*/  UISETP.LT.U32.AND UP0, UPT, UR22, 0x3, UP0 ;  /* 0x000000031600788c */ /* 0x000fe20008701070 */
[----:B------:R-:W2:Y:S01]  /*2790*/  SYNCS.PHASECHK.TRANS64.TRYWAIT P1, [UR15+0x8], R14 ;  /* 0x0000080eff0075a7 */ /* 0x000ea2000802014f */
[----:B------:R-:W-:Y:S01]  /*27a0*/  USHF.R.U32.HI UR6, URZ, 0x1, UR7 ;  /* 0x000000013f067899 */ /* 0x000fe20008011607 */
[----:B------:R-:W-:Y:S01]  /*27b0*/  SHF.R.S32.HI R25, RZ, 0x1f, R24 ;  /* 0x0000001fff197819 */ /* 0x000fe20000011418 */
[----:B------:R-:W-:-:S02]  /*27c0*/  USEL UR8, URZ, 0x1, !UP0 ;  /* 0x000000013f087887 */ /* 0x000fc4000c000000 */
[----:B------:R-:W-:Y:S02]  /*27d0*/  UIMAD UR5, UR6, -0x3, UR5 ;  /* 0xfffffffd060578a4 */ /* 0x000fe4000f8e0205 */
[----:B------:R-:W-:-:S04]  /*27e0*/  ULOP3.LUT UR4, UR4, UR8, URZ, 0x3c, !UPT ;  /* 0x0000000804047292 */ /* 0x000fc8000f8e3c3f */
[----:B------:R-:W-:Y:S01]  /*27f0*/  @UP1 ULOP3.LUT UR4, UR4, 0x1, UR6, 0x78, !UPT ;  /* 0x0000000104041892 */ /* 0x000fe2000f8e7806 */
[----:B--23--:R-:W-:Y:S11]  /*2800*/  @!P1 BRA `(.L_x_38) ;  /* 0x0000003c009c9947 */ /* 0x00cff60003800000 */
.L_x_131:
[----:B------:R-:W-:Y:S01]  /*2810*/  IMAD.SHL.U32 R27, R6, 0x40, RZ ;  /* 0x00000040061b7824 */ /* 0x000fe200078e00ff */
[----:B------:R-:W-:Y:S01]  /*2820*/  ULDC UR8, c[0x0][0x284] ;  /* 0x0000a10000087ab9 */ /* 0x000fe20000000800 */
[----:B------:R-:W-:Y:S01]  /*2830*/  IMAD.SHL.U32 R33, R4, 0x40, RZ ;  /* 0x0000004004217824 */ /* 0x000fe200078e00ff */
[----:B------:R-:W-:Y:S01]  /*2840*/  SHF.R.S32.HI R34, RZ, 0x1f, R5 ;  /* 0x0000001fff227819 */ /* 0x000fe20000011405 */
[----:B------:R-:W-:Y:S01]  /*2850*/  ULDC.64 UR6, c[0x0][0x5d0] ;  /* 0x0001740000067ab9 */ /* 0x000fe20000000a00 */
[----:B------:R-:W-:Y:S01]  /*2860*/  ISETP.GE.AND P1, PT, R27, UR8, PT ;  /* 0x000000081b007c0c */ /* 0x000fe2000bf26270 */
[----:B01----:R-:W-:Y:S01]  /*2870*/  IMAD.WIDE.U32 R14, R5, UR6, R24 ;  /* 0x00000006050e7c25 */ /* 0x003fe2000f8e0018 */
[----:B------:R-:W-:Y:S02]  /*2880*/  SHF.R.S32.HI R32, RZ, 0x1f, R33 ;  /* 0x0000001fff207819 */ /* 0x000fe40000011421 */
[C---:B------:R-:W-:Y:S01]  /*2890*/  ISETP.GE.OR P1, PT, R33.reuse, R26, P1 ;  /* 0x0000001a2100720c */ /* 0x040fe20000f26670 */
[----:B------:R-:W-:Y:S01]  /*28a0*/  IMAD R4, R34, UR6, RZ ;  /* 0x0000000622047c24 */ /* 0x000fe2000f8e02ff */
[----:B------:R-:W-:-:S03]  /*28b0*/  IADD3 R14, P2, R33, R14, RZ ;  /* 0x0000000e210e7210 */ /* 0x000fc60007f5e0ff */
[----:B------:R-:W-:-:S05]  /*28c0*/  IMAD R19, R5, UR7, R4 ;  /* 0x0000000705137c24 */ /* 0x000fca000f8e0204 */
[----:B------:R-:W-:-:S03]  /*28d0*/  IADD3.X R15, R32, R15, R19, P2, !PT ;  /* 0x0000000f200f7210 */ /* 0x000fc600017fe413 */
[----:B------:R-:W-:Y:S05]  /*28e0*/  @P1 BRA `(.L_x_39) ;  /* 0x0000002400a81947 */ /* 0x000fea0003800000 */
[----:B------:R-:W0:Y:S01]  /*28f0*/  LDC.64 R30, c[0x0][0x5c8] ;  /* 0x00017200ff1e7b82 */ /* 0x000e220000000a00 */
[----:B------:R-:W-:Y:S01]  /*2900*/  IMAD.WIDE R28, R6, 0x40, R10 ;  /* 0x00000040061c7825 */ /* 0x000fe200078e020a */
[----:B------:R-:W-:Y:S01]  /*2910*/  ULDC.64 UR6, c[0x0][0x5c0] ;  /* 0x0001700000067ab9 */ /* 0x000fe20000000a00 */
[----:B------:R-:W-:Y:S02]  /*2920*/  BSSY B0, `(.L_x_39) ;  /* 0x0000266000007945 */ /* 0x000fe40003800000 */
[----:B------:R-:W-:Y:S02]  /*2930*/  IMAD R26, R17, -0x2, R26 ;  /* 0xfffffffe111a7824 */ /* 0x000fe400078e021a */
[----:B------:R-:W-:Y:S02]  /*2940*/  IMAD.IADD R6, R20, 0x1, -R27 ;  /* 0x0000000114067824 */ /* 0x000fe400078e0a1b */
[----:B------:R-:W-:Y:S02]  /*2950*/  IMAD.IADD R26, R26, 0x1, -R33 ;  /* 0x000000011a1a7824 */ /* 0x000fe400078e0a21 */
[----:B0-----:R-:W-:-:S02]  /*2960*/  IMAD R4, R29, R30, RZ ;  /* 0x0000001e1d047224 */ /* 0x001fc400078e02ff */
[----:B------:R-:W-:-:S04]  /*2970*/  IMAD.WIDE.U32 R14, R28, R30, R14 ;  /* 0x0000001e1c0e7225 */ /* 0x000fc800078e000e */
[----:B------:R-:W-:Y:S01]  /*2980*/  IMAD R19, R28, R31, R4 ;  /* 0x0000001f1c137224 */ /* 0x000fe200078e0204 */
[----:B------:R-:W-:Y:S02]  /*2990*/  LEA R4, P1, R30, R14, 0x3 ;  /* 0x0000000e1e047211 */ /* 0x000fe400078218ff */
[----:B------:R-:W-:Y:S01]  /*29a0*/  IADD3 R18, P2, R14, UR6, RZ ;  /* 0x000000060e127c10 */ /* 0x000fe2000ff5e0ff */
[----:B------:R-:W-:Y:S01]  /*29b0*/  IMAD.IADD R19, R15, 0x1, R19 ;  /* 0x000000010f137824 */ /* 0x000fe200078e0213 */
[----:B------:R-:W-:-:S04]  /*29c0*/  IADD3 R14, P3, R4, UR6, RZ ;  /* 0x00000006040e7c10 */ /* 0x000fc8000ff7e0ff */
[----:B------:R-:W-:Y:S02]  /*29d0*/  LEA.HI.X R4, R30, R19, R31, 0x3, P1 ;  /* 0x000000131e047211 */ /* 0x000fe400008f1c1f */
[----:B----45:R-:W-:Y:S02]  /*29e0*/  FSETP.NEU.AND P1, PT, R16, RZ, PT ;  /* 0x000000ff1000720b */ /* 0x030fe40003f2d000 */
[----:B------:R-:W-:Y:S02]  /*29f0*/  IADD3.X R19, R19, UR7, RZ, P2, !PT ;  /* 0x0000000713137c10 */ /* 0x000fe400097fe4ff */
[----:B------:R-:W-:-:S09]  /*2a00*/  IADD3.X R15, R4, UR7, RZ, P3, !PT ;  /* 0x00000007040f7c10 */ /* 0x000fd20009ffe4ff */
[----:B------:R-:W-:Y:S05]  /*2a10*/  @!P1 BRA `(.L_x_40) ;  /* 0x0000001c00189947 */ /* 0x000fea0003800000 */
[----:B------:R-:W-:Y:S01]  /*2a20*/  ULDC.64 UR6, c[0x0][0x5b8] ;  /* 0x00016e0000067ab9 */ /* 0x000fe20000000a00 */
[----:B------:R-:W-:Y:S01]  /*2a30*/  ISETP.GE.AND P2, PT, R26, 0x1, PT ;  /* 0x000000011a00780c */ /* 0x000fe20003f46270 */
[----:B------:R-:W-:Y:S01]  /*2a40*/  IMAD.WIDE.U32 R24, R5, UR6, R24 ;  /* 0x0000000605187c25 */ /* 0x000fe2000f8e0018 */
[----:B------:R-:W-:Y:S01]  /*2a50*/  ULDC.64 UR8, c[0x0][0x5a8] ;  /* 0x00016a0000087ab9 */ /* 0x000fe20000000a00 */
[----:B------:R-:W-:Y:S01]  /*2a60*/  BSSY B1, `(.L_x_41) ;  /* 0x000000f000017945 */ /* 0x000fe20003800000 */
[----:B------:R-:W-:Y:S01]  /*2a70*/  ISETP.LT.OR P5, PT, R6, 0x1, !P2 ;  /* 0x000000010600780c */ /* 0x000fe200057a1670 */
[----:B------:R-:W-:Y:S01]  /*2a80*/  IMAD R4, R34, UR6, RZ ;  /* 0x0000000622047c24 */ /* 0x000fe2000f8e02ff */
[----:B------:R-:W-:-:S03]  /*2a90*/  IADD3 R24, P1, R33, R24, RZ ;  /* 0x0000001821187210 */ /* 0x000fc60007f3e0ff */
[----:B------:R-:W-:Y:S01]  /*2aa0*/  IMAD R5, R5, UR7, R4 ;  /* 0x0000000705057c24 */ /* 0x000fe2000f8e0204 */
[----:B------:R-:W-:Y:S02]  /*2ab0*/  ULDC.64 UR6, c[0x0][0x5b0] ;  /* 0x00016c0000067ab9 */ /* 0x000fe40000000a00 */
[----:B------:R-:W-:Y:S02]  /*2ac0*/  IMAD R27, R29, UR6, RZ ;  /* 0x000000061d1b7c24 */ /* 0x000fe4000f8e02ff */
[----:B------:R-:W-:Y:S02]  /*2ad0*/  IADD3.X R25, R32, R25, R5, P1, !PT ;  /* 0x0000001920197210 */ /* 0x000fe40000ffe405 */
[C---:B------:R-:W-:Y:S02]  /*2ae0*/  IMAD R27, R28.reuse, UR7, R27 ;  /* 0x000000071c1b7c24 */ /* 0x040fe4000f8e021b */
[----:B------:R-:W-:-:S03]  /*2af0*/  IMAD.WIDE.U32 R4, R28, UR6, R24 ;  /* 0x000000061c047c25 */ /* 0x000fc6000f8e0018 */
[----:B------:R-:W-:-:S04]  /*2b00*/  IADD3 R4, P1, R4, UR8, RZ ;  /* 0x0000000804047c10 */ /* 0x000fc8000ff3e0ff */
[--C-:B------:R-:W-:Y:S02]  /*2b10*/  IADD3.X R5, R5, UR9, R27.reuse, P1, !PT ;  /* 0x0000000905057c10 */ /* 0x100fe40008ffe41b */
[----:B------:R-:W-:Y:S01]  /*2b20*/  PRMT R27, RZ, 0x7610, R27 ;  /* 0x00007610ff1b7816 */ /* 0x000fe2000000001b */
[----:B------:R-:W-:Y:S06]  /*2b30*/  @P5 BRA `(.L_x_42) ;  /* 0x0000000000045947 */ /* 0x000fec0003800000 */
[----:B------:R0:W5:Y:S02]  /*2b40*/  LDG.E.U8 R27, desc[UR20][R4.64] ;  /* 0x00000014041b7981 */ /* 0x000164000c1e1100 */
.L_x_42:
[----:B------:R-:W-:Y:S05]  /*2b50*/  BSYNC B1 ;  /* 0x0000000000017941 */ /* 0x000fea0003800000 */
.L_x_41:
[----:B-----5:R-:W-:Y:S01]  /*2b60*/  LOP3.LUT R27, R27, 0xff, RZ, 0xc0, !PT ;  /* 0x000000ff1b1b7812 */ /* 0x020fe200078ec0ff */
[----:B------:R-:W-:Y:S01]  /*2b70*/  BSSY B1, `(.L_x_43) ;  /* 0x000000c000017945 */ /* 0x000fe20003800000 */
[----:B------:R-:W-:Y:S02]  /*2b80*/  ISETP.GE.AND P1, PT, R26, 0x2, PT ;  /* 0x000000021a00780c */ /* 0x000fe40003f26270 */
[----:B------:R-:W-:Y:S02]  /*2b90*/  F2FP.F16.E4M3.UNPACK_B R27, R27 ;  /* 0x0000001bff1b723e */ /* 0x000fe400020006ff */
[----:B------:R-:W-:-:S03]  /*2ba0*/  ISETP.LT.OR P3, PT, R6, 0x1, !P1 ;  /* 0x000000010600780c */ /* 0x000fc60004f61670 */
[----:B------:R-:W-:-:S05]  /*2bb0*/  HADD2.F32 R27, -RZ, R27.H0_H0 ;  /* 0x2000001bff1b7230 */ /* 0x000fca0000004100 */
[----:B------:R-:W-:Y:S01]  /*2bc0*/  FMUL R30, R27, R16 ;  /* 0x000000101b1e7220 */ /* 0x000fe20000400000 */
[----:B------:R-:W-:-:S03]  /*2bd0*/  PRMT R27, RZ, 0x7610, R27 ;  /* 0x00007610ff1b7816 */ /* 0x000fc6000000001b */
[----:B------:R-:W-:-:S05]  /*2be0*/  FFMA R30, R83, R13, R30 ;  /* 0x0000000d531e7223 */ /* 0x000fca000000001e */
[----:B------:R-:W-:-:S05]  /*2bf0*/  F2FP.SATFINITE.E4M3.F32.PACK_AB_MERGE_C R31, RZ, R30, RZ ;  /* 0x0000001eff1f723e */ /* 0x000fca00048070ff */
[----:B------:R1:W-:Y:S01]  /*2c00*/  @!P5 STG.E.U8 desc[UR20][R18.64], R31 ;  /* 0x0000001f1200d986 */ /* 0x0003e2000c101114 */
[----:B------:R-:W-:Y:S05]  /*2c10*/  @P3 BRA `(.L_x_44) ;  /* 0x0000000000043947 */ /* 0x000fea0003800000 */
[----:B------:R2:W5:Y:S02]  /*2c20*/  LDG.E.U8 R27, desc[UR20][R4.64+0x1] ;  /* 0x00000114041b7981 */ /* 0x000564000c1e1100 */
.L_x_44:
[----:B------:R-:W-:Y:S05]  /*2c30*/  BSYNC B1 ;  /* 0x0000000000017941 */ /* 0x000fea0003800000 */
.L_x_43:
[----:B-----5:R-:W-:Y:S01]  /*2c40*/  LOP3.LUT R27, R27, 0xff, RZ, 0xc0, !PT ;  /* 0x000000ff1b1b7812 */ /* 0x020fe200078ec0ff */
[----:B------:R-:W-:Y:S01]  /*2c50*/  BSSY B1, `(.L_x_45) ;  /* 0x0000012000017945 */ /* 0x000fe20003800000 */
[----:B-1----:R-:W-:Y:S02]  /*2c60*/  IADD3 R31, P5, R28, 0x8, RZ ;  /* 0x000000081c1f7810 */ /* 0x002fe40007fbe0ff */
[----:B------:R-:W-:Y:S02]  /*2c70*/  F2FP.F16.E4M3.UNPACK_B R27, R27 ;  /* 0x0000001bff1b723e */ /* 0x000fe400020006ff */
[----:B------:R-:W-:Y:S01]  /*2c80*/  ISETP.LT.OR P2, PT, R6, 0x9, !P2 ;  /* 0x000000090600780c */ /* 0x000fe20005741670 */
[----:B------:R-:W-:Y:S02]  /*2c90*/  IMAD.X R28, RZ, RZ, R29, P5 ;  /* 0x000000ffff1c7224 */ /* 0x000fe400028e061d */
[----:B------:R-:W-:Y:S02]  /*2ca0*/  HADD2.F32 R27, -RZ, R27.H0_H0 ;  /* 0x2000001bff1b7230 */ /* 0x000fe40000004100 */
[----:B------:R-:W-:-:S02]  /*2cb0*/  IMAD R28, R28, UR6, RZ ;  /* 0x000000061c1c7c24 */ /* 0x000fc4000f8e02ff */
[----:B------:R-:W-:-:S04]  /*2cc0*/  IMAD.WIDE.U32 R24, R31, UR6, R24 ;  /* 0x000000061f187c25 */ /* 0x000fc8000f8e0018 */
[----:B------:R-:W-:Y:S01]  /*2cd0*/  FMUL R27, R27, R16 ;  /* 0x000000101b1b7220 */ /* 0x000fe20000400000 */
[----:B------:R-:W-:-:S03]  /*2ce0*/  IMAD R31, R31, UR7, R28 ;  /* 0x000000071f1f7c24 */ /* 0x000fc6000f8e021c */
[----:B------:R-:W-:Y:S01]  /*2cf0*/  FFMA R27, R84, R13, R27 ;  /* 0x0000000d541b7223 */ /* 0x000fe2000000001b */
[----:B------:R-:W-:-:S04]  /*2d00*/  IADD3 R24, P5, R24, UR8, RZ ;  /* 0x0000000818187c10 */ /* 0x000fc8000ffbe0ff */
[----:B------:R-:W-:Y:S02]  /*2d10*/  F2FP.SATFINITE.E4M3.F32.PACK_AB_MERGE_C R29, RZ, R27, RZ ;  /* 0x0000001bff1d723e */ /* 0x000fe400048070ff */
[----:B------:R-:W-:Y:S02]  /*2d20*/  IADD3.X R25, R25, UR9, R31, P5, !PT ;  /* 0x0000000919197c10 */ /* 0x000fe4000affe41f */
[----:B------:R-:W-:Y:S01]  /*2d30*/  PRMT R27, RZ, 0x7610, R27 ;  /* 0x00007610ff1b7816 */ /* 0x000fe2000000001b */
[----:B------:R1:W-:Y:S01]  /*2d40*/  @!P3 STG.E.U8 desc[UR20][R18.64+0x1], R29 ;  /* 0x0000011d1200b986 */ /* 0x0003e2000c101114 */
[----:B------:R-:W-:Y:S05]  /*2d50*/  @P2 BRA `(.L_x_46) ;  /* 0x0000000000042947 */ /* 0x000fea0003800000 */
[----:B------:R3:W5:Y:S02]  /*2d60*/  LDG.E.U8 R27, desc[UR20][R24.64] ;  /* 0x00000014181b7981 */ /* 0x000764000c1e1100 */
.L_x_46:
[----:B------:R-:W-:Y:S05]  /*2d70*/  BSYNC B1 ;  /* 0x0000000000017941 */ /* 0x000fea0003800000 */
.L_x_45:
[----:B-----5:R-:W-:Y:S01]  /*2d80*/  LOP3.LUT R27, R27, 0xff, RZ, 0xc0, !PT ;  /* 0x000000ff1b1b7812 */ /* 0x020fe200078ec0ff */
[----:B------:R-:W-:Y:S01]  /*2d90*/  BSSY B1, `(.L_x_47) ;  /* 0x000000b000017945 */ /* 0x000fe20003800000 */
[----:B------:R-:W-:Y:S02]  /*2da0*/  ISETP.LT.OR P1, PT, R6, 0x9, !P1 ;  /* 0x000000090600780c */ /* 0x000fe40004f21670 */
[----:B------:R-:W-:-:S05]  /*2db0*/  F2FP.F16.E4M3.UNPACK_B R27, R27 ;  /* 0x0000001bff1b723e */ /* 0x000fca00020006ff */
[----:B------:R-:W-:-:S05]  /*2dc0*/  HADD2.F32 R27, -RZ, R27.H0_H0 ;  /* 0x2000001bff1b7230 */ /* 0x000fca0000004100 */
[----:B------:R-:W-:Y:S01]  /*2dd0*/  FMUL R28, R27, R16 ;  /* 0x000000101b1c7220 */ /* 0x000fe20000400000 */
[----:B------:R-:W-:-:S03]  /*2de0*/  PRMT R27, RZ, 0x7610, R27 ;  /* 0x00007610ff1b7816 */ /* 0x000fc6000000001b */
[----:B------:R-:W-:-:S05]  /*2df0*/  FFMA R28, R81, R13, R28 ;  /* 0x0000000d511c7223 */ /* 0x000fca000000001c */
[----:B-1----:R-:W-:-:S05]  /*2e00*/  F2FP.SATFINITE.E4M3.F32.PACK_AB_MERGE_C R29, RZ, R28, RZ ;  /* 0x0000001cff1d723e */ /* 0x002fca00048070ff */
[----:B------:R1:W-:Y:S01]  /*2e10*/  @!P2 STG.E.U8 desc[UR20][R14.64], R29 ;  /* 0x0000001d0e00a986 */ /* 0x0003e2000c101114 */
[----:B------:R-:W-:Y:S05]  /*2e20*/  @P1 BRA `(.L_x_48) ;  /* 0x0000000000041947 */ /* 0x000fea0003800000 */
[----:B------:R4:W5:Y:S02]  /*2e30*/  LDG.E.U8 R27, desc[UR20][R24.64+0x1] ;  /* 0x00000114181b7981 */ /* 0x000964000c1e1100 */
.L_x_48:
[----:B------:R-:W-:Y:S05]  /*2e40*/  BSYNC B1 ;  /* 0x0000000000017941 */ /* 0x000fea0003800000 */
.L_x_47:
[----:B-----5:R-:W-:Y:S01]  /*2e50*/  LOP3.LUT R27, R27, 0xff, RZ, 0xc0, !PT ;  /* 0x000000ff1b1b7812 */ /* 0x020fe200078ec0ff */
[----:B------:R-:W-:Y:S01]  /*2e60*/  BSSY B1, `(.L_x_49) ;  /* 0x000000c000017945 */ /* 0x000fe20003800000 */
[----:B------:R-:W-:Y:S02]  /*2e70*/  ISETP.GE.AND P2, PT, R26, 0x9, PT ;  /* 0x000000091a00780c */ /* 0x000fe40003f46270 */
[----:B------:R-:W-:Y:S02]  /*2e80*/  F2FP.F16.E4M3.UNPACK_B R27, R27 ;  /* 0x0000001bff1b723e */ /* 0x000fe400020006ff */
[----:B------:R-:W-:-:S03]  /*2e90*/  ISETP.LT.OR P3, PT, R6, 0x1, !P2 ;  /* 0x000000010600780c */ /* 0x000fc60005761670 */
[----:B------:R-:W-:-:S05]  /*2ea0*/  HADD2.F32 R27, -RZ, R27.H0_H0 ;  /* 0x2000001bff1b7230 */ /* 0x000fca0000004100 */
[----:B------:R-:W-:-:S04]  /*2eb0*/  FMUL R27, R27, R16 ;  /* 0x000000101b1b7220 */ /* 0x000fc80000400000 */
[----:B------:R-:W-:-:S05]  /*2ec0*/  FFMA R27, R82, R13, R27 ;  /* 0x0000000d521b7223 */ /* 0x000fca000000001b */
[----:B-1----:R-:W-:Y:S02]  /*2ed0*/  F2FP.SATFINITE.E4M3.F32.PACK_AB_MERGE_C R29, RZ, R27, RZ ;  /* 0x0000001bff1d723e */ /* 0x002fe400048070ff */
[----:B------:R-:W-:-:S03]  /*2ee0*/  PRMT R27, RZ, 0x7610, R27 ;  /* 0x00007610ff1b7816 */ /* 0x000fc6000000001b */
[----:B------:R1:W-:Y:S01]  /*2ef0*/  @!P1 STG.E.U8 desc[UR20][R14.64+0x1], R29 ;  /* 0x0000011d0e009986 */ /* 0x0003e2000c101114 */
[----:B------:R-:W-:Y:S05]  /*2f00*/  @P3 BRA `(.L_x_50) ;  /* 0x0000000000043947 */ /* 0x000fea0003800000 */
[----:B------:R0:W5:Y:S02]  /*2f10*/  LDG.E.U8 R27, desc[UR20][R4.64+0x8] ;  /* 0x00000814041b7981 */ /* 0x000164000c1e1100 */
.L_x_50:
[----:B------:R-:W-:Y:S05]  /*2f20*/  BSYNC B1 ;  /* 0x0000000000017941 */ /* 0x000fea0003800000 */
.L_x_49:
        /* <DEDUP_REMOVED lines=13> */
.L_x_52:
[----:B------:R-:W-:Y:S05]  /*3000*/  BSYNC B1 ;  /* 0x0000000000017941 */ /* 0x000fea0003800000 */
.L_x_51:
[----:B-----5:R-:W-:Y:S01]  /*3010*/  LOP3.LUT R27, R27, 0xff, RZ, 0xc0, !PT ;  /* 0x000000ff1b1b7812 */ /* 0x020fe200078ec0ff */
[----:B------:R-:W-:Y:S01]  /*3020*/  BSSY B1, `(.L_x_53) ;  /* 0x000000b000017945 */ /* 0x000fe20003800000 */
[----:B------:R-:W-:Y:S02]  /*3030*/  ISETP.LT.OR P2, PT, R6, 0x9, !P2 ;  /* 0x000000090600780c */ /* 0x000fe40005741670 */
[----:B------:R-:W-:-:S05]  /*3040*/  F2FP.F16.E4M3.UNPACK_B R27, R27 ;  /* 0x0000001bff1b723e */ /* 0x000fca00020006ff */
        /* <DEDUP_REMOVED lines=8> */
.L_x_54:
[----:B------:R-:W-:Y:S05]  /*30d0*/  BSYNC B1 ;  /* 0x0000000000017941 */ /* 0x000fea0003800000 */
.L_x_53:
        /* <DEDUP_REMOVED lines=12> */
.L_x_56:
[----:B------:R-:W-:Y:S05]  /*31a0*/  BSYNC B1 ;  /* 0x0000000000017941 */ /* 0x000fea0003800000 */
.L_x_55:
        /* <DEDUP_REMOVED lines=13> */
.L_x_58:
[----:B------:R-:W-:Y:S05]  /*3280*/  BSYNC B1 ;  /* 0x0000000000017941 */ /* 0x000fea0003800000 */
.L_x_57:
        /* <DEDUP_REMOVED lines=13> */
.L_x_60:
[----:B------:R-:W-:Y:S05]  /*3360*/  BSYNC B1 ;  /* 0x0000000000017941 */ /* 0x000fea0003800000 */
.L_x_59:
        /* <DEDUP_REMOVED lines=12> */
.L_x_62:
[----:B------:R-:W-:Y:S05]  /*3430*/  BSYNC B1 ;  /* 0x0000000000017941 */ /* 0x000fea0003800000 */
.L_x_61:
        /* <DEDUP_REMOVED lines=12> */
.L_x_64:
[----:B------:R-:W-:Y:S05]  /*3500*/  BSYNC B1 ;  /* 0x0000000000017941 */ /* 0x000fea0003800000 */
.L_x_63:
        /* <DEDUP_REMOVED lines=13> */
.L_x_66:
[----:B------:R-:W-:Y:S05]  /*35e0*/  BSYNC B1 ;  /* 0x0000000000017941 */ /* 0x000fea0003800000 */
.L_x_65:
        /* <DEDUP_REMOVED lines=13> */
.L_x_68:
[----:B------:R-:W-:Y:S05]  /*36c0*/  BSYNC B1 ;  /* 0x0000000000017941 */ /* 0x000fea0003800000 */
.L_x_67:
        /* <DEDUP_REMOVED lines=12> */
.L_x_70:
[----:B------:R-:W-:Y:S05]  /*3790*/  BSYNC B1 ;  /* 0x0000000000017941 */ /* 0x000fea0003800000 */
.L_x_69:
        /* <DEDUP_REMOVED lines=12> */
.L_x_72:
[----:B------:R-:W-:Y:S05]  /*3860*/  BSYNC B1 ;  /* 0x0000000000017941 */ /* 0x000fea0003800000 */
.L_x_71:
        /* <DEDUP_REMOVED lines=13> */
.L_x_74:
[----:B------:R-:W-:Y:S05]  /*3940*/  BSYNC B1 ;  /* 0x0000000000017941 */ /* 0x000fea0003800000 */
.L_x_73:
        /* <DEDUP_REMOVED lines=13> */
.L_x_76:
[----:B------:R-:W-:Y:S05]  /*3a20*/  BSYNC B1 ;  /* 0x0000000000017941 */ /* 0x000fea0003800000 */
.L_x_75:
        /* <DEDUP_REMOVED lines=12> */
.L_x_78:
[----:B------:R-:W-:Y:S05]  /*3af0*/  BSYNC B1 ;  /* 0x0000000000017941 */ /* 0x000fea0003800000 */
.L_x_77:
        /* <DEDUP_REMOVED lines=12> */
.L_x_80:
[----:B------:R-:W-:Y:S05]  /*3bc0*/  BSYNC B1 ;  /* 0x0000000000017941 */ /* 0x000fea0003800000 */
.L_x_79:
        /* <DEDUP_REMOVED lines=13> */
.L_x_82:
[----:B------:R-:W-:Y:S05]  /*3ca0*/  BSYNC B1 ;  /* 0x0000000000017941 */ /* 0x000fea0003800000 */
.L_x_81:
        /* <DEDUP_REMOVED lines=13> */
.L_x_84:
[----:B------:R-:W-:Y:S05]  /*3d80*/  BSYNC B1 ;  /* 0x0000000000017941 */ /* 0x000fea0003800000 */
.L_x_83:
        /* <DEDUP_REMOVED lines=12> */
.L_x_86:
[----:B------:R-:W-:Y:S05]  /*3e50*/  BSYNC B1 ;  /* 0x0000000000017941 */ /* 0x000fea0003800000 */
.L_x_85:
        /* <DEDUP_REMOVED lines=12> */
.L_x_88:
[----:B------:R-:W-:Y:S05]  /*3f20*/  BSYNC B1 ;  /* 0x0000000000017941 */ /* 0x000fea0003800000 */
.L_x_87:
        /* <DEDUP_REMOVED lines=13> */
.L_x_90:
[----:B------:R-:W-:Y:S05]  /*4000*/  BSYNC B1 ;  /* 0x0000000000017941 */ /* 0x000fea0003800000 */
.L_x_89:
        /* <DEDUP_REMOVED lines=13> */
.L_x_92:
[----:B------:R-:W-:Y:S05]  /*40e0*/  BSYNC B1 ;  /* 0x0000000000017941 */ /* 0x000fea0003800000 */
.L_x_91:
        /* <DEDUP_REMOVED lines=12> */
.L_x_94:
[----:B------:R-:W-:Y:S05]  /*41b0*/  BSYNC B1 ;  /* 0x0000000000017941 */ /* 0x000fea0003800000 */
.L_x_93:
        /* <DEDUP_REMOVED lines=12> */
.L_x_96:
[----:B------:R-:W-:Y:S05]  /*4280*/  BSYNC B1 ;  /* 0x0000000000017941 */ /* 0x000fea0003800000 */
.L_x_95:
        /* <DEDUP_REMOVED lines=13> */
.L_x_98:
[----:B------:R-:W-:Y:S05]  /*4360*/  BSYNC B1 ;  /* 0x0000000000017941 */ /* 0x000fea0003800000 */
.L_x_97:
[----:B-----5:R-:W-:Y:S01]  /*4370*/  LOP3.LUT R27, R27, 0xff, RZ, 0xc0, !PT ;  /* 0x000000ff1b1b7812 */ /* 0x020fe200078ec0ff */
[----:B------:R-:W-:Y:S01]  /*4380*/  BSSY B1, `(.L_x_99) ;  /* 0x000000c000017945 */ /* 0x000fe20003800000 */
[----:B------:R-:W-:Y:S02]  /*4390*/  ISETP.GE.AND P1, PT, R26, 0x3a, PT ;  /* 0x0000003a1a00780c */ /* 0x000fe40003f26270 */
[----:B------:R-:W-:Y:S02]  /*43a0*/  F2FP.F16.E4M3.UNPACK_B R27, R27 ;  /* 0x0000001bff1b723e */ /* 0x000fe400020006ff */
[----:B------:R-:W-:-:S03]  /*43b0*/  ISETP.LT.OR P5, PT, R6, 0x1, !P1 ;  /* 0x000000010600780c */ /* 0x000fc60004fa1670 */
[----:B------:R-:W-:-:S05]  /*43c0*/  HADD2.F32 R27, -RZ, R27.H0_H0 ;  /* 0x2000001bff1b7230 */ /* 0x000fca0000004100 */
[----:B------:R-:W-:-:S04]  /*43d0*/  FMUL R28, R27, R16 ;  /* 0x000000101b1c7220 */ /* 0x000fc80000400000 */
[----:B------:R-:W-:Y:S01]  /*43e0*/  FFMA R28, R23, R13, R28 ;  /* 0x0000000d171c7223 */ /* 0x000fe2000000001c */
[----:B------:R-:W-:-:S04]  /*43f0*/  PRMT R23, RZ, 0x7610, R23 ;  /* 0x00007610ff177816 */ /* 0x000fc80000000017 */
[----:B------:R-:W-:-:S05]  /*4400*/  F2FP.SATFINITE.E4M3.F32.PACK_AB_MERGE_C R27, RZ, R28, RZ ;  /* 0x0000001cff1b723e */ /* 0x000fca00048070ff */
[----:B------:R0:W-:Y:S01]  /*4410*/  @!P3 STG.E.U8 desc[UR20][R18.64+0x38], R27 ;  /* 0x0000381b1200b986 */ /* 0x0001e2000c101114 */
[----:B------:R-:W-:Y:S05]  /*4420*/  @P5 BRA `(.L_x_100) ;  /* 0x0000000000045947 */ /* 0x000fea0003800000 */
[----:B------:R0:W5:Y:S02]  /*4430*/  LDG.E.U8 R23, desc[UR20][R4.64+0x39] ;  /* 0x0000391404177981 */ /* 0x000164000c1e1100 */
.L_x_100:
[----:B------:R-:W-:Y:S05]  /*4440*/  BSYNC B1 ;  /* 0x0000000000017941 */ /* 0x000fea0003800000 */
.L_x_99:
[----:B-----5:R-:W-:Y:S01]  /*4450*/  LOP3.LUT R23, R23, 0xff, RZ, 0xc0, !PT ;  /* 0x000000ff17177812 */ /* 0x020fe200078ec0ff */
[----:B------:R-:W-:Y:S01]  /*4460*/  BSSY B1, `(.L_x_101) ;  /* 0x000000b000017945 */ /* 0x000fe20003800000 */
[----:B------:R-:W-:Y:S02]  /*4470*/  ISETP.LT.OR P2, PT, R6, 0x9, !P2 ;  /* 0x000000090600780c */ /* 0x000fe40005741670 */
[----:B------:R-:W-:Y:S02]  /*4480*/  F2FP.F16.E4M3.UNPACK_B R23, R23 ;  /* 0x00000017ff17723e */ /* 0x000fe400020006ff */
[----:B0-2---:R-:W-:-:S03]  /*4490*/  PRMT R4, RZ, 0x7610, R4 ;  /* 0x00007610ff047816 */ /* 0x005fc60000000004 */
[----:B------:R-:W-:-:S05]  /*44a0*/  HADD2.F32 R23, -RZ, R23.H0_H0 ;  /* 0x20000017ff177230 */ /* 0x000fca0000004100 */
[----:B------:R-:W-:-:S04]  /*44b0*/  FMUL R23, R23, R16 ;  /* 0x0000001017177220 */ /* 0x000fc80000400000 */
[----:B------:R-:W-:-:S05]  /*44c0*/  FFMA R23, R56, R13, R23 ;  /* 0x0000000d38177223 */ /* 0x000fca0000000017 */
[----:B------:R-:W-:-:S05]  /*44d0*/  F2FP.SATFINITE.E4M3.F32.PACK_AB_MERGE_C R23, RZ, R23, RZ ;  /* 0x00000017ff17723e */ /* 0x000fca00048070ff */
[----:B------:R0:W-:Y:S01]  /*44e0*/  @!P5 STG.E.U8 desc[UR20][R18.64+0x39], R23 ;  /* 0x000039171200d986 */ /* 0x0001e2000c101114 */
[----:B------:R-:W-:Y:S05]  /*44f0*/  @P2 BRA `(.L_x_102) ;  /* 0x0000000000042947 */ /* 0x000fea0003800000 */
[----:B------:R2:W5:Y:S02]  /*4500*/  LDG.E.U8 R4, desc[UR20][R24.64+0x38] ;  /* 0x0000381418047981 */ /* 0x000564000c1e1100 */
.L_x_102:
[----:B------:R-:W-:Y:S05]  /*4510*/  BSYNC B1 ;  /* 0x0000000000017941 */ /* 0x000fea0003800000 */
.L_x_101:
[----:B-----5:R-:W-:Y:S01]  /*4520*/  LOP3.LUT R4, R4, 0xff, RZ, 0xc0, !PT ;  /* 0x000000ff04047812 */ /* 0x020fe200078ec0ff */
[----:B------:R-:W-:Y:S01]  /*4530*/  BSSY B1, `(.L_x_103) ;  /* 0x000000b000017945 */ /* 0x000fe20003800000 */
[----:B------:R-:W-:Y:S02]  /*4540*/  ISETP.LT.OR P1, PT, R6, 0x9, !P1 ;  /* 0x000000090600780c */ /* 0x000fe40004f21670 */
[----:B------:R-:W-:-:S05]  /*4550*/  F2FP.F16.E4M3.UNPACK_B R4, R4 ;  /* 0x00000004ff04723e */ /* 0x000fca00020006ff */
[----:B------:R-:W-:-:S05]  /*4560*/  HADD2.F32 R5, -RZ, R4.H0_H0 ;  /* 0x20000004ff057230 */ /* 0x000fca0000004100 */
[----:B------:R-:W-:-:S04]  /*4570*/  FMUL R4, R5, R16 ;  /* 0x0000001005047220 */ /* 0x000fc80000400000 */
[----:B------:R-:W-:-:S05]  /*4580*/  FFMA R4, R21, R13, R4 ;  /* 0x0000000d15047223 */ /* 0x000fca0000000004 */
[----:B------:R-:W-:Y:S02]  /*4590*/  F2FP.SATFINITE.E4M3.F32.PACK_AB_MERGE_C R5, RZ, R4, RZ ;  /* 0x00000004ff05723e */ /* 0x000fe400048070ff */
[----:B------:R-:W-:-:S03]  /*45a0*/  PRMT R4, RZ, 0x7610, R4 ;  /* 0x00007610ff047816 */ /* 0x000fc60000000004 */
[----:B------:R0:W-:Y:S01]  /*45b0*/  @!P2 STG.E.U8 desc[UR20][R14.64+0x38], R5 ;  /* 0x000038050e00a986 */ /* 0x0001e2000c101114 */
[----:B------:R-:W-:Y:S05]  /*45c0*/  @P1 BRA `(.L_x_104) ;  /* 0x0000000000041947 */ /* 0x000fea0003800000 */
[----:B------:R0:W5:Y:S02]  /*45d0*/  LDG.E.U8 R4, desc[UR20][R24.64+0x39] ;  /* 0x0000391418047981 */ /* 0x000164000c1e1100 */
.L_x_104:
[----:B------:R-:W-:Y:S05]  /*45e0*/  BSYNC B1 ;  /* 0x0000000000017941 */ /* 0x000fea0003800000 */
.L_x_103:
[----:B------:R-:W-:Y:S05]  /*45f0*/  @P1 BRA `(.L_x_105) ;  /* 0x0000000800601947 */ /* 0x000fea0003800000 */
[----:B-----5:R-:W-:-:S04]  /*4600*/  LOP3.LUT R4, R4, 0xff, RZ, 0xc0, !PT ;  /* 0x000000ff04047812 */ /* 0x020fc800078ec0ff */
[----:B------:R-:W-:-:S05]  /*4610*/  F2FP.F16.E4M3.UNPACK_B R4, R4 ;  /* 0x00000004ff04723e */ /* 0x000fca00020006ff */
[----:B0-----:R-:W-:-:S05]  /*4620*/  HADD2.F32 R5, -RZ, R4.H0_H0 ;  /* 0x20000004ff057230 */ /* 0x001fca0000004100 */
[----:B------:R-:W-:-:S04]  /*4630*/  FMUL R5, R5, R16 ;  /* 0x0000001005057220 */ /* 0x000fc80000400000 */
[----:B------:R-:W-:-:S05]  /*4640*/  FFMA R5, R22, R13, R5 ;  /* 0x0000000d16057223 */ /* 0x000fca0000000005 */
[----:B------:R-:W-:-:S05]  /*4650*/  F2FP.SATFINITE.E4M3.F32.PACK_AB_MERGE_C R5, RZ, R5, RZ ;  /* 0x00000005ff05723e */ /* 0x000fca00048070ff */
[----:B------:R0:W-:Y:S01]  /*4660*/  STG.E.U8 desc[UR20][R14.64+0x39], R5 ;  /* 0x000039050e007986 */ /* 0x0001e2000c101114 */
[----:B------:R-:W-:Y:S05]  /*4670*/  BRA `(.L_x_105) ;  /* 0x0000000800407947 */ /* 0x000fea0003800000 */
.L_x_40:
[----:B------:R-:W-:Y:S01]  /*4680*/  ISETP.GE.AND P1, PT, R26, 0x2, PT ;  /* 0x000000021a00780c */ /* 0x000fe20003f26270 */
[-C--:B------:R-:W-:Y:S01]  /*4690*/  FMUL R84, R84, R13.reuse ;  /* 0x0000000d54547220 */ /* 0x080fe20000400000 */
[----:B------:R-:W-:Y:S01]  /*46a0*/  ISETP.GE.AND P3, PT, R26, 0x1, PT ;  /* 0x000000011a00780c */ /* 0x000fe20003f66270 */
[-C--:B------:R-:W-:Y:S01]  /*46b0*/  FMUL R83, R83, R13.reuse ;  /* 0x0000000d53537220 */ /* 0x080fe20000400000 */
[C---:B------:R-:W-:Y:S01]  /*46c0*/  ISETP.LT.OR P5, PT, R6.reuse, 0x1, !P1 ;  /* 0x000000010600780c */ /* 0x040fe20004fa1670 */
[-C--:B------:R-:W-:Y:S01]  /*46d0*/  FMUL R81, R81, R13.reuse ;  /* 0x0000000d51517220 */ /* 0x080fe20000400000 */
[----:B------:R-:W-:Y:S01]  /*46e0*/  ISETP.LT.OR P2, PT, R6, 0x1, !P3 ;  /* 0x000000010600780c */ /* 0x000fe20005f41670 */
[-C--:B------:R-:W-:Y:S01]  /*46f0*/  FMUL R82, R82, R13.reuse ;  /* 0x0000000d52527220 */ /* 0x080fe20000400000 */
[----:B------:R-:W-:Y:S01]  /*4700*/  ISETP.LT.OR P3, PT, R6, 0x9, !P3 ;  /* 0x000000090600780c */ /* 0x000fe20005f61670 */
[-C--:B------:R-:W-:Y:S01]  /*4710*/  FMUL R79, R79, R13.reuse ;  /* 0x0000000d4f4f7220 */ /* 0x080fe20000400000 */
[----:B------:R-:W-:Y:S01]  /*4720*/  F2FP.SATFINITE.E4M3.F32.PACK_AB_MERGE_C R5, RZ, R84, RZ ;  /* 0x00000054ff05723e */ /* 0x000fe200048070ff */
[----:B------:R-:W-:Y:S01]  /*4730*/  FMUL R80, R80, R13 ;  /* 0x0000000d50507220 */ /* 0x000fe20000400000 */
[----:B------:R-:W-:Y:S01]  /*4740*/  F2FP.SATFINITE.E4M3.F32.PACK_AB_MERGE_C R83, RZ, R83, RZ ;  /* 0x00000053ff53723e */ /* 0x000fe200048070ff */
[----:B------:R-:W-:Y:S01]  /*4750*/  FMUL R77, R77, R13 ;  /* 0x0000000d4d4d7220 */ /* 0x000fe20000400000 */
[----:B------:R-:W-:Y:S01]  /*4760*/  F2FP.SATFINITE.E4M3.F32.PACK_AB_MERGE_C R81, RZ, R81, RZ ;  /* 0x00000051ff51723e */ /* 0x000fe200048070ff */
[-C--:B------:R-:W-:Y:S01]  /*4770*/  FMUL R78, R78, R13.reuse ;  /* 0x0000000d4e4e7220 */ /* 0x080fe20000400000 */
[----:B------:R-:W-:Y:S01]  /*4780*/  ISETP.LT.OR P1, PT, R6, 0x9, !P1 ;  /* 0x000000090600780c */ /* 0x000fe20004f21670 */
[----:B------:R0:W-:Y:S01]  /*4790*/  @!P5 STG.E.U8 desc[UR20][R18.64+0x1], R5 ;  /* 0x000001051200d986 */ /* 0x0001e2000c101114 */
[C---:B------:R-:W-:Y:S01]  /*47a0*/  ISETP.GE.AND P5, PT, R26.reuse, 0x9, PT ;  /* 0x000000091a00780c */ /* 0x040fe20003fa6270 */
[----:B------:R-:W-:Y:S01]  /*47b0*/  FMUL R75, R75, R13 ;  /* 0x0000000d4b4b7220 */ /* 0x000fe20000400000 */
[----:B------:R-:W-:Y:S01]  /*47c0*/  F2FP.SATFINITE.E4M3.F32.PACK_AB_MERGE_C R79, RZ, R79, RZ ;  /* 0x0000004fff4f723e */ /* 0x000fe200048070ff */
[----:B------:R-:W-:Y:S01]  /*47d0*/  @!P2 STG.E.U8 desc[UR20][R18.64], R83 ;  /* 0x000000531200a986 */ /* 0x000fe2000c101114 */
[----:B------:R-:W-:Y:S01]  /*47e0*/  ISETP.GE.AND P2, PT, R26, 0xa, PT ;  /* 0x0000000a1a00780c */ /* 0x000fe20003f46270 */
[-C--:B------:R-:W-:Y:S01]  /*47f0*/  FMUL R76, R76, R13.reuse ;  /* 0x0000000d4c4c7220 */ /* 0x080fe20000400000 */
[----:B------:R-:W-:Y:S01]  /*4800*/  F2FP.SATFINITE.E4M3.F32.PACK_AB_MERGE_C R25, RZ, R80, RZ ;  /* 0x00000050ff19723e */ /* 0x000fe200048070ff */
[----:B------:R-:W-:Y:S01]  /*4810*/  @!P3 STG.E.U8 desc[UR20][R14.64], R81 ;  /* 0x000000510e00b986 */ /* 0x000fe2000c101114 */
[C---:B------:R-:W-:Y:S01]  /*4820*/  ISETP.LT.OR P3, PT, R6.reuse, 0x1, !P5 ;  /* 0x000000010600780c */ /* 0x040fe20006f61670 */
[-C--:B------:R-:W-:Y:S01]  /*4830*/  FMUL R73, R73, R13.reuse ;  /* 0x0000000d49497220 */ /* 0x080fe20000400000 */
[----:B------:R-:W-:Y:S01]  /*4840*/  ISETP.LT.OR P6, PT, R6, 0x1, !P2 ;  /* 0x000000010600780c */ /* 0x000fe200057c1670 */
[-C--:B------:R-:W-:Y:S01]  /*4850*/  FMUL R74, R74, R13.reuse ;  /* 0x0000000d4a4a7220 */ /* 0x080fe20000400000 */
[----:B------:R-:W-:Y:S01]  /*4860*/  ISETP.LT.OR P5, PT, R6, 0x9, !P5 ;  /* 0x000000090600780c */ /* 0x000fe20006fa1670 */
[-C--:B------:R-:W-:Y:S01]  /*4870*/  FMUL R71, R71, R13.reuse ;  /* 0x0000000d47477220 */ /* 0x080fe20000400000 */
[----:B0-----:R-:W-:Y:S01]  /*4880*/  F2FP.SATFINITE.E4M3.F32.PACK_AB_MERGE_C R5, RZ, R82, RZ ;  /* 0x00000052ff05723e */ /* 0x001fe200048070ff */
[----:B------:R-:W-:Y:S01]  /*4890*/  FMUL R72, R72, R13 ;  /* 0x0000000d48487220 */ /* 0x000fe20000400000 */
[----:B------:R-:W-:Y:S01]  /*48a0*/  F2FP.SATFINITE.E4M3.F32.PACK_AB_MERGE_C R77, RZ, R77, RZ ;  /* 0x0000004dff4d723e */ /* 0x000fe200048070ff */
[-C--:B------:R-:W-:Y:S01]  /*48b0*/  FMUL R69, R69, R13.reuse ;  /* 0x0000000d45457220 */ /* 0x080fe20000400000 */
[----:B------:R-:W-:Y:S01]  /*48c0*/  ISETP.LT.OR P2, PT, R6, 0x9, !P2 ;  /* 0x000000090600780c */ /* 0x000fe20005741670 */
[----:B------:R0:W-:Y:S01]  /*48d0*/  @!P1 STG.E.U8 desc[UR20][R14.64+0x1], R5 ;  /* 0x000001050e009986 */ /* 0x0001e2000c101114 */
[----:B------:R-:W-:Y:S01]  /*48e0*/  ISETP.GE.AND P1, PT, R26, 0x12, PT ;  /* 0x000000121a00780c */ /* 0x000fe20003f26270 */
[----:B------:R-:W-:Y:S01]  /*48f0*/  FMUL R70, R70, R13 ;  /* 0x0000000d46467220 */ /* 0x000fe20000400000 */
[----:B------:R-:W-:Y:S01]  /*4900*/  F2FP.SATFINITE.E4M3.F32.PACK_AB_MERGE_C R75, RZ, R75, RZ ;  /* 0x0000004bff4b723e */ /* 0x000fe200048070ff */
[----:B------:R-:W-:Y:S01]  /*4910*/  @!P3 STG.E.U8 desc[UR20][R18.64+0x8], R79 ;  /* 0x0000084f1200b986 */ /* 0x000fe2000c101114 */
[----:B------:R-:W-:Y:S01]  /*4920*/  ISETP.GE.AND P3, PT, R26, 0x11, PT ;  /* 0x000000111a00780c */ /* 0x000fe20003f66270 */
[----:B------:R-:W-:Y:S01]  /*4930*/  FMUL R68, R68, R13 ;  /* 0x0000000d44447220 */ /* 0x000fe20000400000 */
[----:B------:R-:W-:Y:S01]  /*4940*/  F2FP.SATFINITE.E4M3.F32.PACK_AB_MERGE_C R73, RZ, R73, RZ ;  /* 0x00000049ff49723e */ /* 0x000fe200048070ff */
[----:B------:R1:W-:Y:S01]  /*4950*/  @!P6 STG.E.U8 desc[UR20][R18.64+0x9], R25 ;  /* 0x000009191200e986 */ /* 0x0003e2000c101114 */
[C---:B------:R-:W-:Y:S01]  /*4960*/  ISETP.LT.OR P6, PT, R6.reuse, 0x1, !P1 ;  /* 0x000000010600780c */ /* 0x040fe20004fc1670 */
[-C--:B------:R-:W-:Y:S01]  /*4970*/  FMUL R67, R67, R13.reuse ;  /* 0x0000000d43437220 */ /* 0x080fe20000400000 */
[C---:B------:R-:W-:Y:S01]  /*4980*/  ISETP.LT.OR P1, PT, R6.reuse, 0x9, !P1 ;  /* 0x000000090600780c */ /* 0x040fe20004f21670 */
[----:B------:R-:W-:Y:S01]  /*4990*/  @!P5 STG.E.U8 desc[UR20][R14.64+0x8], R77 ;  /* 0x0000084d0e00d986 */ /* 0x000fe2000c101114 */
[C---:B------:R-:W-:Y:S01]  /*49a0*/  ISETP.LT.OR P5, PT, R6.reuse, 0x1, !P3 ;  /* 0x000000010600780c */ /* 0x040fe20005fa1670 */
[-C--:B------:R-:W-:Y:S01]  /*49b0*/  FMUL R65, R65, R13.reuse ;  /* 0x0000000d41417220 */ /* 0x080fe20000400000 */
[----:B------:R-:W-:Y:S01]  /*49c0*/  ISETP.LT.OR P3, PT, R6, 0x9, !P3 ;  /* 0x000000090600780c */ /* 0x000fe20005f61670 */
[-C--:B------:R-:W-:Y:S01]  /*49d0*/  FMUL R66, R66, R13.reuse ;  /* 0x0000000d42427220 */ /* 0x080fe20000400000 */
[----:B0-----:R-:W-:Y:S01]  /*49e0*/  F2FP.SATFINITE.E4M3.F32.PACK_AB_MERGE_C R5, RZ, R78, RZ ;  /* 0x0000004eff05723e */ /* 0x001fe200048070ff */
[----:B------:R-:W-:Y:S01]  /*49f0*/  FMUL R64, R64, R13 ;  /* 0x0000000d40407220 */ /* 0x000fe20000400000 */
[----:B------:R-:W-:Y:S01]  /*4a00*/  F2FP.SATFINITE.E4M3.F32.PACK_AB_MERGE_C R71, RZ, R71, RZ ;  /* 0x00000047ff47723e */ /* 0x000fe200048070ff */
[-C--:B------:R-:W-:Y:S01]  /*4a10*/  FMUL R63, R63, R13.reuse ;  /* 0x0000000d3f3f7220 */ /* 0x080fe20000400000 */
[----:B-1----:R-:W-:Y:S01]  /*4a20*/  F2FP.SATFINITE.E4M3.F32.PACK_AB_MERGE_C R25, RZ, R76, RZ ;  /* 0x0000004cff19723e */ /* 0x002fe200048070ff */
[----:B------:R0:W-:Y:S01]  /*4a30*/  @!P2 STG.E.U8 desc[UR20][R14.64+0x9], R5 ;  /* 0x000009050e00a986 */ /* 0x0001e2000c101114 */
[C---:B------:R-:W-:Y:S01]  /*4a40*/  ISETP.GE.AND P2, PT, R26.reuse, 0x1a, PT ;  /* 0x0000001a1a00780c */ /* 0x040fe20003f46270 */
        /* <DEDUP_REMOVED lines=29> */
[----:B------:R-:W-:Y:S01]  /*4c20*/  ISETP.LT.OR P6, PT, R6, 0x1, !P3 ;  /* 0x000000010600780c */ /* 0x000fe20005fc1670 */
[----:B------:R-:W-:Y:S01]  /*4c30*/  FMUL R22, R22, R13 ;  /* 0x0000000d16167220 */ /* 0x000fe20000400000 */
[C---:B------:R-:W-:Y:S01]  /*4c40*/  ISETP.LT.OR P3, PT, R6.reuse, 0x9, !P3 ;  /* 0x000000090600780c */ /* 0x040fe20005f61670 */
[----:B------:R-:W-:Y:S01]  /*4c50*/  @!P5 STG.E.U8 desc[UR20][R14.64+0x18], R69 ;  /* 0x000018450e00d986 */ /* 0x000fe2000c101114 */
[----:B------:R-:W-:-:S02]  /*4c60*/  ISETP.LT.OR P5, PT, R6, 0x1, !P1 ;  /* 0x000000010600780c */ /* 0x000fc40004fa1670 */
[----:B0-----:R-:W-:Y:S02]  /*4c70*/  F2FP.SATFINITE.E4M3.F32.PACK_AB_MERGE_C R5, RZ, R70, RZ ;  /* 0x00000046ff05723e */ /* 0x001fe400048070ff */
[----:B------:R-:W-:Y:S02]  /*4c80*/  ISETP.LT.OR P1, PT, R6, 0x9, !P1 ;  /* 0x000000090600780c */ /* 0x000fe40004f21670 */
[----:B------:R-:W-:Y:S01]  /*4c90*/  F2FP.SATFINITE.E4M3.F32.PACK_AB_MERGE_C R59, RZ, R59, RZ ;  /* 0x0000003bff3b723e */ /* 0x000fe200048070ff */
[----:B------:R0:W-:Y:S01]  /*4ca0*/  @!P2 STG.E.U8 desc[UR20][R14.64+0x19], R5 ;  /* 0x000019050e00a986 */ /* 0x0001e2000c101114 */
[----:B-1----:R-:W-:Y:S02]  /*4cb0*/  F2FP.SATFINITE.E4M3.F32.PACK_AB_MERGE_C R25, RZ, R68, RZ ;  /* 0x00000044ff19723e */ /* 0x002fe400048070ff */
[----:B------:R-:W-:Y:S01]  /*4cc0*/  ISETP.GE.AND P2, PT, R26, 0x2a, PT ;  /* 0x0000002a1a00780c */ /* 0x000fe20003f46270 */
[----:B------:R-:W-:Y:S01]  /*4cd0*/  @!P6 STG.E.U8 desc[UR20][R18.64+0x20], R67 ;  /* 0x000020431200e986 */ /* 0x000fe2000c101114 */
[----:B------:R-:W-:-:S02]  /*4ce0*/  F2FP.SATFINITE.E4M3.F32.PACK_AB_MERGE_C R57, RZ, R57, RZ ;  /* 0x00000039ff39723e */ /* 0x000fc400048070ff */
[----:B------:R-:W-:Y:S01]  /*4cf0*/  F2FP.SATFINITE.E4M3.F32.PACK_AB_MERGE_C R23, RZ, R23, RZ ;  /* 0x00000017ff17723e */ /* 0x000fe200048070ff */
[----:B------:R1:W-:Y:S01]  /*4d00*/  @!P5 STG.E.U8 desc[UR20][R18.64+0x21], R25 ;  /* 0x000021191200d986 */ /* 0x0003e2000c101114 */
[----:B------:R-:W-:Y:S02]  /*4d10*/  ISETP.GE.AND P5, PT, R26, 0x29, PT ;  /* 0x000000291a00780c */ /* 0x000fe40003fa6270 */
[----:B------:R-:W-:Y:S01]  /*4d20*/  F2FP.SATFINITE.E4M3.F32.PACK_AB_MERGE_C R21, RZ, R21, RZ ;  /* 0x00000015ff15723e */ /* 0x000fe200048070ff */
[----:B------:R-:W-:Y:S01]  /*4d30*/  @!P3 STG.E.U8 desc[UR20][R14.64+0x20], R65 ;  /* 0x000020410e00b986 */ /* 0x000fe2000c101114 */
[C---:B------:R-:W-:Y:S02]  /*4d40*/  ISETP.LT.OR P3, PT, R6.reuse, 0x1, !P2 ;  /* 0x000000010600780c */ /* 0x040fe40005761670 */
[C---:B------:R-:W-:Y:S02]  /*4d50*/  ISETP.LT.OR P6, PT, R6.reuse, 0x1, !P5 ;  /* 0x000000010600780c */ /* 0x040fe40006fc1670 */
[----:B------:R-:W-:-:S02]  /*4d60*/  ISETP.LT.OR P5, PT, R6, 0x9, !P5 ;  /* 0x000000090600780c */ /* 0x000fc40006fa1670 */
[----:B0-----:R-:W-:Y:S02]  /*4d70*/  F2FP.SATFINITE.E4M3.F32.PACK_AB_MERGE_C R5, RZ, R66, RZ ;  /* 0x00000042ff05723e */ /* 0x001fe400048070ff */
[----:B-1----:R-:W-:Y:S02]  /*4d80*/  F2FP.SATFINITE.E4M3.F32.PACK_AB_MERGE_C R25, RZ, R64, RZ ;  /* 0x00000040ff19723e */ /* 0x002fe400048070ff */
[----:B------:R-:W-:Y:S01]  /*4d90*/  ISETP.LT.OR P2, PT, R6, 0x9, !P2 ;  /* 0x000000090600780c */ /* 0x000fe20005741670 */
[----:B------:R0:W-:Y:S01]  /*4da0*/  @!P1 STG.E.U8 desc[UR20][R14.64+0x21], R5 ;  /* 0x000021050e009986 */ /* 0x0001e2000c101114 */
[C---:B------:R-:W-:Y:S02]  /*4db0*/  ISETP.GE.AND P1, PT, R26.reuse, 0x31, PT ;  /* 0x000000311a00780c */ /* 0x040fe40003f26270 */
[----:B------:R-:W-:Y:S01]  /*4dc0*/  F2FP.SATFINITE.E4M3.F32.PACK_AB_MERGE_C R27, RZ, R22, RZ ;  /* 0x00000016ff1b723e */ /* 0x000fe200048070ff */
[----:B------:R1:W-:Y:S01]  /*4dd0*/  @!P3 STG.E.U8 desc[UR20][R18.64+0x29], R25 ;  /* 0x000029191200b986 */ /* 0x0003e2000c101114 */
[----:B------:R-:W-:-:S03]  /*4de0*/  ISETP.GE.AND P3, PT, R26, 0x32, PT ;  /* 0x000000321a00780c */ /* 0x000fc60003f66270 */
[----:B------:R-:W-:Y:S01]  /*4df0*/  @!P6 STG.E.U8 desc[UR20][R18.64+0x28], R63 ;  /* 0x0000283f1200e986 */ /* 0x000fe2000c101114 */
[C---:B------:R-:W-:Y:S02]  /*4e00*/  ISETP.LT.OR P6, PT, R6.reuse, 0x1, !P1 ;  /* 0x000000010600780c */ /* 0x040fe40004fc1670 */
[C---:B------:R-:W-:Y:S01]  /*4e10*/  ISETP.LT.OR P1, PT, R6.reuse, 0x9, !P1 ;  /* 0x000000090600780c */ /* 0x040fe20004f21670 */
[----:B------:R-:W-:Y:S01]  /*4e20*/  @!P5 STG.E.U8 desc[UR20][R14.64+0x28], R61 ;  /* 0x0000283d0e00d986 */ /* 0x000fe2000c101114 */
[C---:B------:R-:W-:Y:S02]  /*4e30*/  ISETP.LT.OR P5, PT, R6.reuse, 0x1, !P3 ;  /* 0x000000010600780c */ /* 0x040fe40005fa1670 */
[----:B0-----:R-:W-:Y:S02]  /*4e40*/  F2FP.SATFINITE.E4M3.F32.PACK_AB_MERGE_C R5, RZ, R62, RZ ;  /* 0x0000003eff05723e */ /* 0x001fe400048070ff */
[----:B-1----:R-:W-:Y:S02]  /*4e50*/  F2FP.SATFINITE.E4M3.F32.PACK_AB_MERGE_C R25, RZ, R60, RZ ;  /* 0x0000003cff19723e */ /* 0x002fe400048070ff */
[----:B------:R-:W-:Y:S01]  /*4e60*/  ISETP.LT.OR P3, PT, R6, 0x9, !P3 ;  /* 0x000000090600780c */ /* 0x000fe20005f61670 */
[----:B------:R0:W-:Y:S01]  /*4e70*/  @!P2 STG.E.U8 desc[UR20][R14.64+0x29], R5 ;  /* 0x000029050e00a986 */ /* 0x0001e2000c101114 */
[----:B------:R-:W-:-:S03]  /*4e80*/  ISETP.GE.AND P2, PT, R26, 0x39, PT ;  /* 0x000000391a00780c */ /* 0x000fc60003f46270 */
[----:B------:R-:W-:Y:S01]  /*4e90*/  @!P6 STG.E.U8 desc[UR20][R18.64+0x30], R59 ;  /* 0x0000303b1200e986 */ /* 0x000fe2000c101114 */
[----:B------:R-:W-:-:S03]  /*4ea0*/  ISETP.GE.AND P6, PT, R26, 0x3a, PT ;  /* 0x0000003a1a00780c */ /* 0x000fc60003fc6270 */
[----:B------:R1:W-:Y:S01]  /*4eb0*/  @!P5 STG.E.U8 desc[UR20][R18.64+0x31], R25 ;  /* 0x000031191200d986 */ /* 0x0003e2000c101114 */
[C---:B------:R-:W-:Y:S02]  /*4ec0*/  ISETP.LT.OR P5, PT, R6.reuse, 0x1, !P6 ;  /* 0x000000010600780c */ /* 0x040fe400077a1670 */
[C---:B------:R-:W-:Y:S01]  /*4ed0*/  ISETP.LT.OR P6, PT, R6.reuse, 0x9, !P6 ;  /* 0x000000090600780c */ /* 0x040fe200077c1670 */
[----:B------:R2:W-:Y:S01]  /*4ee0*/  @!P1 STG.E.U8 desc[UR20][R14.64+0x30], R57 ;  /* 0x000030390e009986 */ /* 0x0005e2000c101114 */
[C---:B------:R-:W-:Y:S02]  /*4ef0*/  ISETP.LT.OR P1, PT, R6.reuse, 0x1, !P2 ;  /* 0x000000010600780c */ /* 0x040fe40005721670 */
[----:B------:R-:W-:Y:S02]  /*4f00*/  ISETP.LT.OR P2, PT, R6, 0x9, !P2 ;  /* 0x000000090600780c */ /* 0x000fe40005741670 */
[----:B0-----:R-:W-:Y:S02]  /*4f10*/  F2FP.SATFINITE.E4M3.F32.PACK_AB_MERGE_C R5, RZ, R58, RZ ;  /* 0x0000003aff05723e */ /* 0x001fe400048070ff */
[----:B-1----:R-:W-:-:S03]  /*4f20*/  F2FP.SATFINITE.E4M3.F32.PACK_AB_MERGE_C R25, RZ, R56, RZ ;  /* 0x00000038ff19723e */ /* 0x002fc600048070ff */
[----:B------:R2:W-:Y:S04]  /*4f30*/  @!P3 STG.E.U8 desc[UR20][R14.64+0x31], R5 ;  /* 0x000031050e00b986 */ /* 0x0005e8000c101114 */
[----:B------:R2:W-:Y:S04]  /*4f40*/  @!P1 STG.E.U8 desc[UR20][R18.64+0x38], R23 ;  /* 0x0000381712009986 */ /* 0x0005e8000c101114 */
[----:B------:R2:W-:Y:S04]  /*4f50*/  @!P5 STG.E.U8 desc[UR20][R18.64+0x39], R25 ;  /* 0x000039191200d986 */ /* 0x0005e8000c101114 */
[----:B------:R2:W-:Y:S04]  /*4f60*/  @!P2 STG.E.U8 desc[UR20][R14.64+0x38], R21 ;  /* 0x000038150e00a986 */ /* 0x0005e8000c101114 */
[----:B------:R2:W-:Y:S02]  /*4f70*/  @!P6 STG.E.U8 desc[UR20][R14.64+0x39], R27 ;  /* 0x0000391b0e00e986 */ /* 0x0005e4000c101114 */
.L_x_105:
[----:B------:R-:W-:Y:S05]  /*4f80*/  BSYNC B0 ;  /* 0x0000000000007941 */ /* 0x000fea0003800000 */
.L_x_39:
[C---:B------:R-:W-:Y:S01]  /*4f90*/  LEA R2, P1, R8.reuse, R2, 0x1 ;  /* 0x0000000208027211 */ /* 0x040fe200078208ff */
[----:B------:R-:W-:Y:S01]  /*4fa0*/  ULDC.64 UR6, c[0x0][0x650] ;  /* 0x0001940000067ab9 */ /* 0x000fe20000000a00 */
[----:B-----5:R-:W-:Y:S01]  /*4fb0*/  IMAD.U32 R4, RZ, RZ, UR16 ;  /* 0x00000010ff047e24 */ /* 0x020fe2000f8e00ff */
[----:B012---:R-:W-:Y:S01]  /*4fc0*/  PRMT R14, RZ, 0x7610, R14 ;  /* 0x00007610ff0e7816 */ /* 0x007fe2000000000e */
[----:B------:R-:W-:Y:S01]  /*4fd0*/  IMAD.MOV.U32 R6, RZ, RZ, -0x1 ;  /* 0xffffffffff067424 */ /* 0x000fe200078e00ff */
[----:B------:R-:W-:Y:S01]  /*4fe0*/  LEA.HI.X R3, R8, R3, R0, 0x1, P1 ;  /* 0x0000000308037211 */ /* 0x000fe200008f0c00 */
[----:B------:R0:W-:Y:S01]  /*4ff0*/  SYNCS.ARRIVE.TRANS64.A1T0 RZ, [R4+UR23], RZ ;  /* 0x000000ff04ff79a7 */ /* 0x0001e20008100017 */
[----:B------:R-:W-:Y:S01]  /*5000*/  ISETP.GE.U32.AND P1, PT, R2, UR6, PT ;  /* 0x0000000602007c0c */ /* 0x000fe2000bf26070 */
[----:B------:R-:W-:-:S03]  /*5010*/  IMAD.MOV.U32 R5, RZ, RZ, -0x1 ;  /* 0xffffffffff057424 */ /* 0x000fc600078e00ff */
[----:B------:R-:W-:Y:S01]  /*5020*/  ISETP.GE.U32.AND.EX P1, PT, R3, UR7, PT, P1 ;  /* 0x0000000703007c0c */ /* 0x000fe2000bf26110 */
[----:B0-----:R-:W-:-:S12]  /*5030*/  IMAD.MOV.U32 R4, RZ, RZ, -0x1 ;  /* 0xffffffffff047424 */ /* 0x001fd800078e00ff */
[----:B------:R-:W-:Y:S05]  /*5040*/  @P1 BRA `(.L_x_106) ;  /* 0x0000000400601947 */ /* 0x000fea0003800000 */
[----:B------:R-:W0:Y:S01]  /*5050*/  S2R R26, SR_CTAID.X ;  /* 0x00000000001a7919 */ /* 0x000e220000002500 */
[----:B------:R-:W1:Y:S01]  /*5060*/  LDC.64 R22, c[0x0][0x628] ;  /* 0x00018a00ff167b82 */ /* 0x000e620000000a00 */
[----:B------:R-:W-:Y:S01]  /*5070*/  ULDC UR6, c[0x0][0x150] ;  /* 0x0000540000067ab9 */ /* 0x000fe20000000800 */
[----:B------:R-:W-:Y:S01]  /*5080*/  IMAD.MOV.U32 R18, RZ, RZ, R2 ;  /* 0x000000ffff127224 */ /* 0x000fe200078e0002 */
[----:B------:R-:W2:Y:S01]  /*5090*/  S2R R28, SR_CTAID.Y ;  /* 0x00000000001c7919 */ /* 0x000ea20000002600 */
[----:B------:R-:W-:-:S04]  /*50a0*/  IMAD.MOV.U32 R19, RZ, RZ, R3 ;  /* 0x000000ffff137224 */ /* 0x000fc800078e0003 */
[----:B------:R-:W2:Y:S08]  /*50b0*/  LDC R29, c[0x0][0x144] ;  /* 0x00005100ff1d7b82 */ /* 0x000eb00000000800 */
[----:B------:R-:W2:Y:S08]  /*50c0*/  LDC R6, c[0x0][0x630] ;  /* 0x00018c00ff067b82 */ /* 0x000eb00000000800 */
[----:B---34-:R-:W3:Y:S01]  /*50d0*/  LDC.64 R24, c[0x0][0x620] ;  /* 0x00018800ff187b82 */ /* 0x018ee20000000a00 */
[----:B-1----:R-:W-:-:S04]  /*50e0*/  ISETP.NE.U32.AND P1, PT, R22, RZ, PT ;  /* 0x000000ff1600720c */ /* 0x002fc80003f25070 */
[----:B------:R-:W-:Y:S02]  /*50f0*/  ISETP.NE.AND.EX P1, PT, R23, RZ, PT, P1 ;  /* 0x000000ff1700720c */ /* 0x000fe40003f25310 */
[----:B0-----:R-:W-:-:S05]  /*5100*/  I2FP.F32.U32 R4, R26 ;  /* 0x0000001a00047245 */ /* 0x001fca0000201000 */
[----:B------:R-:W-:-:S04]  /*5110*/  FMUL R4, R4, UR6 ;  /* 0x0000000604047c20 */ /* 0x000fc80008400000 */
[----:B------:R0:W1:Y:S02]  /*5120*/  F2I.U32.TRUNC.NTZ R27, R4 ;  /* 0x00000004001b7305 */ /* 0x000064000020f000 */
[----:B--2---:R-:W-:Y:S05]  /*5130*/  @!P1 BRA `(.L_x_107) ;  /* 0x0000000000289947 */ /* 0x004fea0003800000 */
[----:B------:R-:W2:Y:S02]  /*5140*/  LDC R5, c[0x0][0x634] ;  /* 0x00018d00ff057b82 */ /* 0x000ea40000000800 */
[----:B--2---:R-:W-:-:S05]  /*5150*/  IADD3 R19, P1, R2, R5, RZ ;  /* 0x0000000502137210 */ /* 0x004fca0007f3e0ff */
[----:B------:R-:W-:-:S04]  /*5160*/  IMAD.X R21, RZ, RZ, R3, P1 ;  /* 0x000000ffff157224 */ /* 0x000fc800008e0603 */
[----:B0-----:R-:W-:-:S04]  /*5170*/  IMAD.WIDE.U32 R4, R21, R22, RZ ;  /* 0x0000001615047225 */ /* 0x001fc800078e00ff */
[----:B------:R-:W-:-:S04]  /*5180*/  IMAD.WIDE.U32 R14, P1, R19, R23, R4 ;  /* 0x00000017130e7225 */ /* 0x000fc80007820004 */
[----:B------:R-:W-:-:S04]  /*5190*/  IMAD.WIDE.U32 R4, R19, R22, RZ ;  /* 0x0000001613047225 */ /* 0x000fc800078e00ff */
[----:B------:R-:W-:Y:S01]  /*51a0*/  IMAD.X R19, RZ, RZ, RZ, P1 ;  /* 0x000000ffff137224 */ /* 0x000fe200008e06ff */
[----:B------:R-:W-:Y:S01]  /*51b0*/  IADD3 RZ, P1, R5, R14, RZ ;  /* 0x0000000e05ff7210 */ /* 0x000fe20007f3e0ff */
[----:B------:R-:W-:-:S04]  /*51c0*/  IMAD.MOV.U32 R18, RZ, RZ, R15 ;  /* 0x000000ffff127224 */ /* 0x000fc800078e000f */
[----:B------:R-:W-:-:S08]  /*51d0*/  IMAD.WIDE.U32.X R18, R21, R23, R18, P1 ;  /* 0x0000001715127225 */ /* 0x000fd000008e0412 */
.L_x_107:
[-CC-:B------:R-:W-:Y:S01]  /*51e0*/  SHF.R.U64 R23, R18, R6.reuse, R19.reuse ;  /* 0x0000000612177219 */ /* 0x180fe20000001213 */
[----:B------:R-:W2:Y:S01]  /*51f0*/  LDC.64 R32, c[0x0][0x640] ;  /* 0x00019000ff207b82 */ /* 0x000ea20000000a00 */
[----:B0-----:R-:W-:Y:S01]  /*5200*/  SHF.R.U32.HI R4, RZ, R6, R19 ;  /* 0x00000006ff047219 */ /* 0x001fe20000011613 */
[----:B-1----:R-:W-:Y:S01]  /*5210*/  IMAD.MOV R27, RZ, RZ, -R27 ;  /* 0x000000ffff1b7224 */ /* 0x002fe200078e0a1b */
[----:B------:R-:W-:Y:S01]  /*5220*/  IADD3 R15, P1, RZ, -R23, RZ ;  /* 0x80000017ff0f7210 */ /* 0x000fe20007f3e0ff */
[----:B------:R-:W-:Y:S01]  /*5230*/  ULDC UR6, c[0x0][0x154] ;  /* 0x0000550000067ab9 */ /* 0x000fe20000000800 */
[----:B------:R-:W-:Y:S02]  /*5240*/  IMAD.MOV.U32 R19, RZ, RZ, 0x1 ;  /* 0x00000001ff137424 */ /* 0x000fe400078e00ff */
[----:B------:R-:W-:Y:S01]  /*5250*/  IMAD R29, R29, R27, R26 ;  /* 0x0000001b1d1d7224 */ /* 0x000fe200078e021a */
[----:B------:R-:W0:Y:S01]  /*5260*/  LDC R14, c[0x0][0x618] ;  /* 0x00018600ff0e7b82 */ /* 0x000e220000000800 */
[----:B------:R-:W-:-:S04]  /*5270*/  IMAD.X R5, RZ, RZ, ~R4, P1 ;  /* 0x000000ffff057224 */ /* 0x000fc800008e0e04 */
[-C--:B---3--:R-:W-:Y:S02]  /*5280*/  IMAD R6, R5, R24.reuse, RZ ;  /* 0x0000001805067224 */ /* 0x088fe400078e02ff */
[C---:B------:R-:W-:Y:S01]  /*5290*/  IMAD.WIDE.U32 R4, R15.reuse, R24, R2 ;  /* 0x000000180f047225 */ /* 0x040fe200078e0002 */
[----:B------:R-:W1:Y:S03]  /*52a0*/  LDC R18, c[0x0][0x608] ;  /* 0x00018200ff127b82 */ /* 0x000e660000000800 */
[----:B------:R-:W-:Y:S01]  /*52b0*/  IMAD R15, R15, R25, R6 ;  /* 0x000000190f0f7224 */ /* 0x000fe200078e0206 */
[----:B------:R-:W-:-:S03]  /*52c0*/  I2FP.F32.U32 R6, R28 ;  /* 0x0000001c00067245 */ /* 0x000fc60000201000 */
[----:B------:R-:W-:Y:S01]  /*52d0*/  IMAD.IADD R5, R5, 0x1, R15 ;  /* 0x0000000105057824 */ /* 0x000fe200078e020f */
[----:B------:R-:W3:Y:S01]  /*52e0*/  LDC R30, c[0x0][0x658] ;  /* 0x00019600ff1e7b82 */ /* 0x000ee20000000800 */
[----:B--2---:R-:W-:Y:S01]  /*52f0*/  ISETP.NE.U32.AND P1, PT, R32, RZ, PT ;  /* 0x000000ff2000720c */ /* 0x004fe20003f25070 */
[----:B------:R-:W-:-:S03]  /*5300*/  IMAD.MOV.U32 R15, RZ, RZ, -0x1 ;  /* 0xffffffffff0f7424 */ /* 0x000fc600078e00ff */
[----:B------:R-:W-:-:S03]  /*5310*/  ISETP.NE.AND.EX P1, PT, R33, RZ, PT, P1 ;  /* 0x000000ff2100720c */ /* 0x000fc60003f25310 */
[----:B------:R-:W2:Y:S01]  /*5320*/  LDC R27, c[0x0][0x148] ;  /* 0x00005200ff1b7b82 */ /* 0x000ea20000000800 */
[-CC-:B0-----:R-:W-:Y:S02]  /*5330*/  SHF.R.U64 R22, R4, R14.reuse, R5.reuse ;  /* 0x0000000e04167219 */ /* 0x181fe40000001205 */
[----:B------:R-:W-:Y:S01]  /*5340*/  SHF.R.U32.HI R5, RZ, R14, R5 ;  /* 0x0000000eff057219 */ /* 0x000fe20000011605 */
[----:B------:R-:W-:-:S04]  /*5350*/  FMUL R14, R6, UR6 ;  /* 0x00000006060e7c20 */ /* 0x000fc80008400000 */
[----:B------:R-:W0:Y:S01]  /*5360*/  LDC R26, c[0x0][0x600] ;  /* 0x00018000ff1a7b82 */ /* 0x000e220000000800 */
[----:B------:R4:W0:Y:S01]  /*5370*/  F2I.U32.TRUNC.NTZ R25, R14 ;  /* 0x0000000e00197305 */ /* 0x000822000020f000 */
[-CC-:B-1----:R-:W-:Y:S02]  /*5380*/  SHF.R.U64 R6, R22, R18.reuse, R5.reuse ;  /* 0x0000001216067219 */ /* 0x182fe40000001205 */
[----:B------:R-:W-:-:S04]  /*5390*/  SHF.R.U32.HI R5, RZ, R18, R5 ;  /* 0x00000012ff057219 */ /* 0x000fc80000011605 */
[----:B------:R-:W1:Y:S01]  /*53a0*/  LDC R34, c[0x0][0x648] ;  /* 0x00019200ff227b82 */ /* 0x000e620000000800 */
[-CC-:B---3--:R-:W-:Y:S02]  /*53b0*/  SHF.R.U64 R24, R6, R30.reuse, R5.reuse ;  /* 0x0000001e06187219 */ /* 0x188fe40000001205 */
[-C--:B------:R-:W-:Y:S02]  /*53c0*/  SHF.L.U32 R15, R15, R30.reuse, RZ ;  /* 0x0000001e0f0f7219 */ /* 0x080fe400000006ff */
[-C--:B------:R-:W-:Y:S01]  /*53d0*/  SHF.R.U32.HI R5, RZ, R30.reuse, R5 ;  /* 0x0000001eff057219 */ /* 0x080fe20000011605 */
[----:B------:R-:W-:Y:S01]  /*53e0*/  IMAD.MOV.U32 R4, RZ, RZ, R24 ;  /* 0x000000ffff047224 */ /* 0x000fe200078e0018 */
[----:B------:R-:W-:Y:S01]  /*53f0*/  SHF.L.U32 R30, R19, R30, RZ ;  /* 0x0000001e131e7219 */ /* 0x000fe200000006ff */
[----:B------:R-:W3:Y:S01]  /*5400*/  LDC R35, c[0x0][0x638] ;  /* 0x00018e00ff237b82 */ /* 0x000ee20000000800 */
[----:B------:R-:W-:-:S07]  /*5410*/  LOP3.LUT R31, RZ, R15, RZ, 0x33, !PT ;  /* 0x0000000fff1f7212 */ /* 0x000fce00078e33ff */
[----:B------:R-:W0:Y:S01]  /*5420*/  LDC R36, c[0x0][0x610] ;  /* 0x00018400ff247b82 */ /* 0x000e220000000800 */
[----:B----4-:R-:W-:Y:S05]  /*5430*/  @!P1 BRA `(.L_x_108) ;  /* 0x0000000000289947 */ /* 0x010fea0003800000 */
        /* <DEDUP_REMOVED lines=10> */
.L_x_108:
[----:B-1----:R-:W-:Y:S01]  /*54e0*/  SHF.R.U64 R4, R4, R34, R5 ;  /* 0x0000002204047219 */ /* 0x002fe20000001205 */
[----:B0-----:R-:W-:Y:S01]  /*54f0*/  VIADD R19, R26, 0xffffffff ;  /* 0xffffffff1a137836 */ /* 0x001fe20000000000 */
[----:B------:R-:W-:Y:S01]  /*5500*/  LOP3.LUT R15, R6, R31, RZ, 0xc0, !PT ;  /* 0x0000001f060f7212 */ /* 0x000fe200078ec0ff */
[----:B------:R-:W-:Y:S02]  /*5510*/  IMAD.MOV R25, RZ, RZ, -R25 ;  /* 0x000000ffff197224 */ /* 0x000fe400078e0a19 */
[----:B------:R-:W-:Y:S02]  /*5520*/  IMAD.MOV R5, RZ, RZ, -R4 ;  /* 0x000000ffff057224 */ /* 0x000fe400078e0a04 */
[----:B------:R-:W-:Y:S01]  /*5530*/  IMAD R6, R30, R4, R15 ;  /* 0x000000041e067224 */ /* 0x000fe200078e020f */
[----:B------:R-:W-:Y:S01]  /*5540*/  LOP3.LUT R15, R22, R19, RZ, 0xc0, !PT ;  /* 0x00000013160f7212 */ /* 0x000fe200078ec0ff */
[----:B--2---:R-:W-:Y:S02]  /*5550*/  @P4 IMAD R29, R27, R25, R28 ;  /* 0x000000191b1d4224 */ /* 0x004fe400078e021c */
[----:B---3--:R-:W-:-:S02]  /*5560*/  IMAD R4, R5, R35, R24 ;  /* 0x0000002305047224 */ /* 0x008fc400078e0218 */
[----:B------:R-:W-:Y:S02]  /*5570*/  IMAD R6, R6, R36, R29 ;  /* 0x0000002406067224 */ /* 0x000fe400078e021d */
[----:B------:R-:W-:Y:S02]  /*5580*/  IMAD R5, R4, R26, R15 ;  /* 0x0000001a04057224 */ /* 0x000fe400078e020f */
[----:B------:R-:W-:-:S03]  /*5590*/  IMAD.MOV.U32 R14, RZ, RZ, 0x1 ;  /* 0x00000001ff0e7424 */ /* 0x000fc600078e00ff */
[----:B------:R-:W-:Y:S02]  /*55a0*/  SEL R4, R5, R6, !P4 ;  /* 0x0000000605047207 */ /* 0x000fe40006000000 */
[----:B------:R-:W-:Y:S01]  /*55b0*/  SEL R6, R6, R5, !P4 ;  /* 0x0000000506067207 */ /* 0x000fe20006000000 */
[----:B------:R-:W-:-:S07]  /*55c0*/  IMAD.MOV.U32 R5, RZ, RZ, R23 ;  /* 0x000000ffff057224 */ /* 0x000fce00078e0017 */
.L_x_106:
[----:B------:R-:W-:Y:S02]  /*55d0*/  LOP3.LUT P1, RZ, R14, 0xff, RZ, 0xc0, !PT ;  /* 0x000000ff0eff7812 */ /* 0x000fe4000782c0ff */
[----:B------:R-:W-:-:S11]  /*55e0*/  LOP3.LUT R86, R86, 0x1, RZ, 0x3c, !PT ;  /* 0x0000000156567812 */ /* 0x000fd600078e3cff */
[----:B------:R-:W-:Y:S05]  /*55f0*/  @P1 BRA `(.L_x_109) ;  /* 0xffffffc000001947 */ /* 0x000fea000383ffff */
[----:B------:R-:W-:Y:S05]  /*5600*/  EXIT ;  /* 0x000000000000794d */ /* 0x000fea0003800000 */
.L_x_17:
[----:B------:R-:W-:-:S08]  /*5610*/  ISETP.NE.AND P0, PT, R22, RZ, PT ;  /* 0x000000ff1600720c */ /* 0x000fd00003f05270 */
[----:B--2-45:R-:W0:-:S00]  /*5620*/  USETMAXREG.DEALLOC.CTAPOOL 0x28 ;  /* 0x00000028000079c8 */ /* 0x034e0000080e0500 */
[----:B------:R-:W-:Y:S05]  /*5630*/  @P0 EXIT ;  /* 0x000000000000094d */ /* 0x000fea0003800000 */
[----:B0-----:R-:W-:Y:S01]  /*5640*/  LOP3.LUT P0, RZ, R17, 0xff, RZ, 0xc0, !PT ;  /* 0x000000ff11ff7812 */ /* 0x001fe2000780c0ff */
[----:B------:R-:W-:Y:S02]  /*5650*/  IMAD.MOV.U32 R12, RZ, RZ, 0x1 ;  /* 0x00000001ff0c7424 */ /* 0x000fe400078e00ff */
[----:B------:R-:W-:-:S10]  /*5660*/  IMAD.MOV.U32 R13, RZ, RZ, RZ ;  /* 0x000000ffff0d7224 */ /* 0x000fd400078e00ff */
[----:B------:R-:W-:Y:S05]  /*5670*/  @!P0 BRA `(.L_x_110) ;  /* 0x0000000c001c8947 */ /* 0x000fea0003800000 */
[----:B------:R-:W0:Y:S01]  /*5680*/  S2UR UR8, SR_CgaCtaId ;  /* 0x00000000000879c3 */ /* 0x000e220000008800 */
[----:B------:R-:W-:Y:S01]  /*5690*/  LOP3.LUT P0, RZ, R11, 0x1f, RZ, 0xc0, !PT ;  /* 0x0000001f0bff7812 */ /* 0x000fe2000780c0ff */
[----:B------:R-:W-:Y:S01]  /*56a0*/  ULDC UR5, c[0x0][0x658] ;  /* 0x0001960000057ab9 */ /* 0x000fe20000000800 */
[----:B------:R-:W-:Y:S01]  /*56b0*/  UMOV UR6, 0xffffffff ;  /* 0xffffffff00067882 */ /* 0x000fe20000000000 */
[----:B------:R-:W-:Y:S01]  /*56c0*/  BSSY B0, `(.L_x_110) ;  /* 0x00000c2000007945 */ /* 0x000fe20003800000 */
[----:B------:R-:W-:Y:S01]  /*56d0*/  USHF.L.U32 UR6, UR6, UR5, URZ ;  /* 0x0000000506067299 */ /* 0x000fe2000800063f */
[C---:B------:R-:W-:Y:S01]  /*56e0*/  ISETP.NE.AND P2, PT, R10.reuse, RZ, PT ;  /* 0x000000ff0a00720c */ /* 0x040fe20003f45270 */
[----:B------:R-:W-:Y:S01]  /*56f0*/  IMAD.MOV.U32 R15, RZ, RZ, 0x1 ;  /* 0x00000001ff0f7424 */ /* 0x000fe200078e00ff */
[----:B------:R-:W-:Y:S01]  /*5700*/  ISETP.NE.OR P0, PT, R10, RZ, !P0 ;  /* 0x000000ff0a00720c */ /* 0x000fe20004705670 */
[----:B------:R-:W-:Y:S01]  /*5710*/  IMAD.MOV.U32 R12, RZ, RZ, 0x1 ;  /* 0x00000001ff0c7424 */ /* 0x000fe200078e00ff */
[----:B------:R-:W-:Y:S01]  /*5720*/  LOP3.LUT R14, R7, 0x2, RZ, 0xfc, !PT ;  /* 0x00000002070e7812 */ /* 0x000fe200078efcff */
[----:B------:R-:W-:Y:S01]  /*5730*/  IMAD.MOV.U32 R13, RZ, RZ, RZ ;  /* 0x000000ffff0d7224 */ /* 0x000fe200078e00ff */
[----:B------:R-:W-:Y:S01]  /*5740*/  ULDC UR4, c[0x0][0x600] ;  /* 0x0001800000047ab9 */ /* 0x000fe20000000800 */
[----:B------:R-:W-:Y:S01]  /*5750*/  UMOV UR7, 0x1 ;  /* 0x0000000100077882 */ /* 0x000fe20000000000 */
[----:B------:R-:W-:-:S02]  /*5760*/  UIADD3 UR22, UR13, 0x1, URZ ;  /* 0x000000010d167890 */ /* 0x000fc4000fffe03f */
[----:B------:R-:W-:Y:S02]  /*5770*/  UIADD3 UR15, UR4, -0x1, URZ ;  /* 0xffffffff040f7890 */ /* 0x000fe4000fffe03f */
[----:B------:R-:W-:Y:S02]  /*5780*/  USHF.L.U32 UR17, UR7, UR5, URZ ;  /* 0x0000000507117299 */ /* 0x000fe4000800063f */
[----:B------:R-:W-:Y:S01]  /*5790*/  ULOP3.LUT UR16, URZ, UR6, URZ, 0x33, !UPT ;  /* 0x000000063f107292 */ /* 0x000fe2000f8e333f */
[----:B------:R-:W-:Y:S01]  /*57a0*/  ULDC.64 UR20, c[0x0][0x198] ;  /* 0x0000660000147ab9 */ /* 0x000fe20000000a00 */
[----:B0-----:R-:W-:-:S10]  /*57b0*/  IMAD.U32 R17, RZ, RZ, UR8 ;  /* 0x00000008ff117e24 */ /* 0x001fd4000f8e00ff */
.L_x_122:
[----:B------:R-:W-:-:S03]  /*57c0*/  UMOV UR4, 0xffffffff ;  /* 0xffffffff00047882 */ /* 0x000fc60000000000 */
[----:B------:R-:W-:Y:S05]  /*57d0*/  BRA.DIV UR4, `(.L_x_111) ;  /* 0x0000000e04c07947 */ /* 0x000fea000b800000 */
[----:B------:R-:W-:-:S13]  /*57e0*/  ELECT P1, URZ, PT ;  /* 0x00000000003f782f */ /* 0x000fda0003820000 */
.L_x_134:
[----:B------:R-:W0:Y:S01]  /*57f0*/  LDC R10, c[0x0][0x28c] ;  /* 0x0000a300ff0a7b82 */ /* 0x000e220000000800 */
[----:B------:R-:W-:Y:S01]  /*5800*/  BSSY B1, `(.L_x_112) ;  /* 0x000003a000017945 */ /* 0x000fe20003800000 */
[----:B0-----:R-:W-:-:S13]  /*5810*/  ISETP.LT.OR P1, PT, R10, 0x1, !P1 ;  /* 0x000000010a00780c */ /* 0x001fda0004f21670 */
[----:B------:R-:W-:Y:S05]  /*5820*/  @P1 BRA `(.L_x_113) ;  /* 0x0000000000dc1947 */ /* 0x000fea0003800000 */
[----:B------:R-:W-:Y:S02]  /*5830*/  IMAD R17, R6, 0x2, R17 ;  /* 0x0000000206117824 */ /* 0x000fe400078e0211 */
[----:B------:R-:W-:Y:S02]  /*5840*/  IMAD.SHL.U32 R18, R4, 0x40, RZ ;  /* 0x0000004004127824 */ /* 0x000fe400078e00ff */
[----:B------:R-:W-:Y:S02]  /*5850*/  IMAD.MOV.U32 R20, RZ, RZ, RZ ;  /* 0x000000ffff147224 */ /* 0x000fe400078e00ff */
[----:B------:R-:W-:Y:S02]  /*5860*/  IMAD.U32 R22, RZ, RZ, UR22 ;  /* 0x00000016ff167e24 */ /* 0x000fe4000f8e00ff */
[----:B------:R-:W-:Y:S02]  /*5870*/  IMAD.MOV.U32 R4, RZ, RZ, R12 ;  /* 0x000000ffff047224 */ /* 0x000fe400078e000c */
[----:B------:R-:W-:-:S02]  /*5880*/  IMAD.MOV.U32 R6, RZ, RZ, R13 ;  /* 0x000000ffff067224 */ /* 0x000fc400078e000d */
[----:B------:R-:W-:-:S07]  /*5890*/  IMAD.SHL.U32 R16, R17, 0x20, RZ ;  /* 0x0000002011107824 */ /* 0x000fce00078e00ff */
.L_x_117:
[----:B------:R-:W0:Y:S01]  /*58a0*/  S2UR UR4, SR_CgaCtaId ;  /* 0x00000000000479c3 */ /* 0x000e220000008800 */
[----:B------:R-:W-:-:S07]  /*58b0*/  MOV R10, 0x400 ;  /* 0x00000400000a7802 */ /* 0x000fce0000000f00 */
[----:B------:R-:W1:Y:S01]  /*58c0*/  @!P2 LDC R11, c[0x0][0x500] ;  /* 0x00014000ff0bab82 */ /* 0x000e620000000800 */
[----:B0-----:R-:W-:-:S05]  /*58d0*/  IMAD.U32 R17, RZ, RZ, UR4 ;  /* 0x00000004ff117e24 */ /* 0x001fca000f8e00ff */
[----:B------:R-:W-:Y:S02]  /*58e0*/  LEA R21, R17, R10, 0x18 ;  /* 0x0000000a11157211 */ /* 0x000fe400078ec0ff */
[----:B------:R-:W-:-:S03]  /*58f0*/  SHF.L.U32 R10, R4, 0x1f, RZ ;  /* 0x0000001f040a7819 */ /* 0x000fc600000006ff */
[----:B------:R-:W-:-:S04]  /*5900*/  IMAD R19, R6, 0x8, R21 ;  /* 0x0000000806137824 */ /* 0x000fc800078e0215 */
[----:B------:R-:W0:Y:S02]  /*5910*/  SYNCS.PHASECHK.TRANS64.TRYWAIT P1, [R19+URZ+0x18], R10 ;  /* 0x0000180a130075a7 */ /* 0x000e24000802017f */
[----:B01----:R-:W-:Y:S05]  /*5920*/  @!P1 BRA `(.L_x_114) ;  /* 0x0000000c008c9947 */ /* 0x003fea0003800000 */
.L_x_135:
[----:B0-----:R-:W-:Y:S01]  /*5930*/  PRMT R10, R14, 0x9910, RZ ;  /* 0x000099100e0a7816 */ /* 0x001fe200000000ff */
[----:B------:R0:W-:Y:S03]  /*5940*/  @!P2 SYNCS.ARRIVE.TRANS64 RZ, [R19+URZ], R11 ;  /* 0x0000000b13ffa9a7 */ /* 0x0001e6000800003f */
[----:B------:R-:W-:-:S13]  /*5950*/  ISETP.NE.AND P1, PT, R10, 0x2, PT ;  /* 0x000000020a00780c */ /* 0x000fda0003f25270 */
[----:B0-----:R-:W-:Y:S05]  /*5960*/  @P1 BRA `(.L_x_115) ;  /* 0x0000000000041947 */ /* 0x001fea0003800000 */
[----:B------:R-:W-:Y:S01]  /*5970*/  BPT.TRAP 0x1 ;  /* 0x000000040000795c */ /* 0x000fe20000300000 */
.L_x_115:
[----:B------:R-:W-:Y:S05]  /*5980*/  @P0 BRA `(.L_x_116) ;  /* 0x0000000000040947 */ /* 0x000fea0003800000 */
[----:B------:R-:W-:Y:S01]  /*5990*/  BPT.TRAP 0x1 ;  /* 0x000000040000795c */ /* 0x000fe20000300000 */
.L_x_116:
[----:B------:R-:W-:Y:S01]  /*59a0*/  IMAD.SHL.U32 R10, R6, 0x800, RZ ;  /* 0x00000800060a7824 */ /* 0x000fe200078e00ff */
[----:B------:R-:W-:Y:S01]  /*59b0*/  R2UR UR8, R21 ;  /* 0x00000000150872ca */ /* 0x000fe200000e0000 */
[----:B------:R-:W-:Y:S01]  /*59c0*/  VIADD R22, R22, 0xffffffff ;  /* 0xffffffff16167836 */ /* 0x000fe20000000000 */
[----:B------:R-:W-:Y:S01]  /*59d0*/  R2UR UR9, R19 ;  /* 0x00000000130972ca */ /* 0x000fe200000e0000 */
[--C-:B------:R-:W-:Y:S01]  /*59e0*/  IMAD R11, R17, 0x400, R10.reuse ;  /* 0x00000400110b7824 */ /* 0x100fe200078e020a */
[----:B------:R-:W-:Y:S01]  /*59f0*/  IADD3 R10, R21, 0x1900, R10 ;  /* 0x00001900150a7810 */ /* 0x000fe20007ffe00a */
[----:B------:R-:W-:Y:S01]  /*5a00*/  UIADD3 UR4, UP0, UR20, 0xf0, URZ ;  /* 0x000000f014047890 */ /* 0x000fe2000ff1e03f */
[----:B------:R-:W-:Y:S01]  /*5a10*/  R2UR UR11, R16 ;  /* 0x00000000100b72ca */ /* 0x000fe200000e0000 */
[----:B------:R-:W-:Y:S01]  /*5a20*/  UIADD3 UR24, UP1, UR20, 0x1f0, URZ ;  /* 0x000001f014187890 */ /* 0x000fe2000ff3e03f */
[----:B------:R-:W-:Y:S01]  /*5a30*/  R2UR UR5, R11 ;  /* 0x000000000b0572ca */ /* 0x000fe200000e0000 */
[----:B------:R-:W-:Y:S01]  /*5a40*/  VIADD R6, R6, 0x1 ;  /* 0x0000000106067836 */ /* 0x000fe20000000000 */
[----:B------:R-:W-:Y:S01]  /*5a50*/  R2UR UR10, R20 ;  /* 0x00000000140a72ca */ /* 0x000fe200000e0000 */
[----:B------:R-:W-:Y:S01]  /*5a60*/  UIADD3.X UR25, URZ, UR21, URZ, UP1, !UPT ;  /* 0x000000153f197290 */ /* 0x000fe20008ffe43f */
[----:B------:R-:W-:Y:S01]  /*5a70*/  R2UR UR12, R5 ;  /* 0x00000000050c72ca */ /* 0x000fe200000e0000 */
[----:B------:R-:W-:Y:S01]  /*5a80*/  UMOV UR19, 0x30000 ;  /* 0x0003000000137882 */ /* 0x000fe20000000000 */
[----:B------:R-:W-:Y:S01]  /*5a90*/  R2UR UR14, R10 ;  /* 0x000000000a0e72ca */ /* 0x000fe200000e0000 */
[----:B------:R-:W-:Y:S01]  /*5aa0*/  UMOV UR6, 0x0 ;  /* 0x0000000000067882 */ /* 0x000fe20000000000 */
[----:B------:R-:W-:Y:S01]  /*5ab0*/  R2UR UR18, R18 ;  /* 0x00000000121272ca */ /* 0x000fe200000e0000 */
[----:B------:R-:W-:Y:S01]  /*5ac0*/  UMOV UR7, 0x10000000 ;  /* 0x1000000000077882 */ /* 0x000fe20000000000 */
[----:B------:R-:W-:Y:S01]  /*5ad0*/  ISETP.GT.AND P3, PT, R22, 0x1, PT ;  /* 0x000000011600780c */ /* 0x000fe20003f64270 */
[----:B------:R-:W-:Y:S01]  /*5ae0*/  VIADD R20, R20, 0x20 ;  /* 0x0000002014147836 */ /* 0x000fe20000000000 */
[----:B------:R-:W-:Y:S01]  /*5af0*/  ISETP.NE.AND P1, PT, R6, 0x3, PT ;  /* 0x000000030600780c */ /* 0x000fe20003f25270 */
[----:B------:R-:W-:-:S02]  /*5b00*/  UIADD3 UR8, UR8, 0x100, UR5 ;  /* 0x0000010008087890 */ /* 0x000fc4000fffe005 */
[----:B------:R-:W-:Y:S01]  /*5b10*/  UIADD3.X UR5, URZ, UR21, URZ, UP0, !UPT ;  /* 0x000000153f057290 */ /* 0x000fe200087fe43f */
[----:B------:R-:W-:Y:S02]  /*5b20*/  SEL R11, RZ, 0x1, P1 ;  /* 0x00000001ff0b7807 */ /* 0x000fe40000800000 */
[----:B------:R-:W-:Y:S02]  /*5b30*/  SEL R6, R6, RZ, P1 ;  /* 0x000000ff06067207 */ /* 0x000fe40000800000 */
[----:B------:R-:W-:-:S04]  /*5b40*/  LOP3.LUT R4, R4, R11, RZ, 0x3c, !PT ;  /* 0x0000000b04047212 */ /* 0x000fc800078e3cff */
[----:B------:R0:W-:Y:S02]  /*5b50*/  UTMALDG.3D.MULTICAST [UR8], [UR4], UR19, desc[UR6] ;  /* 0x00000608040073b4 */ /* 0x0001e40008011813 */
[----:B0-----:R-:W-:Y:S01]  /*5b60*/  UMOV UR8, UR14 ;  /* 0x0000000e00087c82 */ /* 0x001fe20008000000 */
[----:B------:R-:W-:Y:S02]  /*5b70*/  UMOV UR11, UR18 ;  /* 0x00000012000b7c82 */ /* 0x000fe40008000000 */
[----:B------:R0:W-:Y:S02]  /*5b80*/  UTMALDG.3D [UR8], [UR24], desc[UR6] ;  /* 0x00000608180075b4 */ /* 0x0001e40008011000 */
[----:B0-----:R-:W-:Y:S05]  /*5b90*/  @P3 BRA `(.L_x_117) ;  /* 0xfffffffc00403947 */ /* 0x001fea000383ffff */
.L_x_113:
[----:B------:R-:W-:Y:S05]  /*5ba0*/  BSYNC B1 ;  /* 0x0000000000017941 */ /* 0x000fea0003800000 */
.L_x_112:
[----:B------:R-:W-:Y:S01]  /*5bb0*/  LOP3.LUT P5, RZ, R15, 0xff, RZ, 0xc0, !PT ;  /* 0x000000ff0fff7812 */ /* 0x000fe200078ac0ff */
[----:B------:R-:W-:Y:S01]  /*5bc0*/  VIADD R6, R13, UR13 ;  /* 0x0000000d0d067c36 */ /* 0x000fe20008000000 */
[----:B------:R-:W-:Y:S01]  /*5bd0*/  ULDC.64 UR4, c[0x0][0x650] ;  /* 0x0001940000047ab9 */ /* 0x000fe20000000a00 */
[----:B------:R-:W-:Y:S01]  /*5be0*/  IMAD.U32 R11, RZ, RZ, UR13 ;  /* 0x0000000dff0b7e24 */ /* 0x000fe2000f8e00ff */
[----:B------:R-:W-:Y:S01]  /*5bf0*/  UISETP.GE.U32.AND UP0, UPT, UR13, 0x3, UPT ;  /* 0x000000030d00788c */ /* 0x000fe2000bf06070 */
[----:B------:R-:W-:Y:S01]  /*5c00*/  BSSY B1, `(.L_x_118) ;  /* 0x000006b000017945 */ /* 0x000fe20003800000 */
[----:B------:R-:W-:Y:S02]  /*5c10*/  ISETP.GT.U32.AND P1, PT, R6, 0x2, PT ;  /* 0x000000020600780c */ /* 0x000fe40003f24070 */
[----:B------:R-:W-:Y:S02]  /*5c20*/  PRMT R15, RZ, 0x7610, R15 ;  /* 0x00007610ff0f7816 */ /* 0x000fe4000000000f */
[----:B------:R-:W-:-:S02]  /*5c30*/  ISETP.LT.U32.AND P1, PT, R11, 0x3, P1 ;  /* 0x000000030b00780c */ /* 0x000fc40000f21070 */
[----:B------:R-:W-:Y:S01]  /*5c40*/  PLOP3.LUT P3, PT, PT, PT, UP0, 0x80, 0x0 ;  /* 0x000000000000781c */ /* 0x000fe20003f6f008 */
[----:B------:R-:W0:Y:S01]  /*5c50*/  @P5 S2R R17, SR_CgaCtaId ;  /* 0x0000000000115919 */ /* 0x000e220000008800 */
[----:B------:R-:W-:-:S04]  /*5c60*/  @P5 MOV R4, 0x400 ;  /* 0x0000040000045802 */ /* 0x000fc80000000f00 */
[----:B0-----:R-:W-:Y:S01]  /*5c70*/  @P5 LEA R10, R17, R4, 0x18 ;  /* 0x00000004110a5211 */ /* 0x001fe200078ec0ff */
[----:B------:R-:W-:-:S03]  /*5c80*/  IMAD.WIDE.U32 R4, R6, -0x55555555, RZ ;  /* 0xaaaaaaab06047825 */ /* 0x000fc600078e00ff */
[----:B------:R0:W-:Y:S01]  /*5c90*/  @P5 SYNCS.ARRIVE.TRANS64.A1T0 RZ, [R10+URZ+0x68], RZ ;  /* 0x000068ff0aff59a7 */ /* 0x0001e2000810003f */
[----:B------:R-:W-:Y:S01]  /*5ca0*/  IADD3 R2, P5, R2, R8, RZ ;  /* 0x0000000802027210 */ /* 0x000fe20007fbe0ff */
[----:B------:R-:W-:Y:S01]  /*5cb0*/  IMAD.MOV.U32 R4, RZ, RZ, -0x1 ;  /* 0xffffffffff047424 */ /* 0x000fe200078e00ff */
[----:B------:R-:W-:Y:S02]  /*5cc0*/  SHF.R.U32.HI R11, RZ, 0x1, R5 ;  /* 0x00000001ff0b7819 */ /* 0x000fe40000011605 */
[----:B------:R-:W-:Y:S01]  /*5cd0*/  SEL R5, RZ, 0x1, !P1 ;  /* 0x00000001ff057807 */ /* 0x000fe20004800000 */
[----:B------:R-:W-:Y:S01]  /*5ce0*/  IMAD.X R3, R3, 0x1, R0, P5 ;  /* 0x0000000103037824 */ /* 0x000fe200028e0600 */
[----:B------:R-:W-:Y:S01]  /*5cf0*/  ISETP.GE.U32.AND P1, PT, R2, UR4, PT ;  /* 0x0000000402007c0c */ /* 0x000fe2000bf26070 */
[----:B------:R-:W-:Y:S01]  /*5d00*/  IMAD R13, R11, -0x3, R6 ;  /* 0xfffffffd0b0d7824 */ /* 0x000fe200078e0206 */
[----:B------:R-:W-:Y:S01]  /*5d10*/  LOP3.LUT R12, R12, R5, RZ, 0x3c, !PT ;  /* 0x000000050c0c7212 */ /* 0x000fe200078e3cff */
[----:B------:R-:W-:Y:S01]  /*5d20*/  IMAD.MOV.U32 R6, RZ, RZ, -0x1 ;  /* 0xffffffffff067424 */ /* 0x000fe200078e00ff */
[----:B------:R-:W-:Y:S01]  /*5d30*/  ISETP.GE.U32.AND.EX P1, PT, R3, UR5, PT, P1 ;  /* 0x0000000503007c0c */ /* 0x000fe2000bf26110 */
[----:B------:R-:W-:Y:S01]  /*5d40*/  IMAD.MOV.U32 R5, RZ, RZ, -0x1 ;  /* 0xffffffffff057424 */ /* 0x000fe200078e00ff */
[----:B------:R-:W-:-:S02]  /*5d50*/  @P3 LOP3.LUT R12, R12, 0x1, R11, 0x78, !PT ;  /* 0x000000010c0c3812 */ /* 0x000fc400078e780b */
[----:B0-----:R-:W-:-:S09]  /*5d60*/  PRMT R10, RZ, 0x7610, R10 ;  /* 0x00007610ff0a7816 */ /* 0x001fd2000000000a */
[----:B------:R-:W-:Y:S05]  /*5d70*/  @P1 BRA `(.L_x_119) ;  /* 0x00000004004c1947 */ /* 0x000fea0003800000 */
[----:B------:R-:W0:Y:S01]  /*5d80*/  S2R R18, SR_CTAID.X ;  /* 0x0000000000127919 */ /* 0x000e220000002500 */
[----:B------:R-:W-:Y:S01]  /*5d90*/  ULDC.64 UR4, c[0x0][0x628] ;  /* 0x00018a0000047ab9 */ /* 0x000fe20000000a00 */
[----:B------:R-:W1:Y:S01]  /*5da0*/  LDC R19, c[0x0][0x144] ;  /* 0x00005100ff137b82 */ /* 0x000e620000000800 */
[----:B------:R-:W-:Y:S01]  /*5db0*/  ISETP.NE.U32.AND P1, PT, RZ, UR4, PT ;  /* 0x00000004ff007c0c */ /* 0x000fe2000bf25070 */
[----:B------:R-:W2:Y:S01]  /*5dc0*/  S2R R6, SR_CTAID.Y ;  /* 0x0000000000067919 */ /* 0x000ea20000002600 */
[----:B------:R-:W-:Y:S01]  /*5dd0*/  ULDC UR7, c[0x0][0x630] ;  /* 0x00018c0000077ab9 */ /* 0x000fe20000000800 */
[----:B------:R-:W-:Y:S01]  /*5de0*/  ULDC UR8, c[0x0][0x150] ;  /* 0x0000540000087ab9 */ /* 0x000fe20000000800 */
[----:B------:R-:W-:Y:S01]  /*5df0*/  ISETP.NE.AND.EX P1, PT, RZ, UR5, PT, P1 ;  /* 0x00000005ff007c0c */ /* 0x000fe2000bf25310 */
[----:B------:R-:W-:Y:S02]  /*5e00*/  IMAD.MOV.U32 R4, RZ, RZ, R2 ;  /* 0x000000ffff047224 */ /* 0x000fe400078e0002 */
[----:B------:R-:W-:Y:S01]  /*5e10*/  IMAD.MOV.U32 R5, RZ, RZ, R3 ;  /* 0x000000ffff057224 */ /* 0x000fe200078e0003 */
[----:B0-----:R-:W-:-:S09]  /*5e20*/  I2FP.F32.U32 R20, R18 ;  /* 0x0000001200147245 */ /* 0x001fd20000201000 */
[----:B------:R-:W-:Y:S05]  /*5e30*/  @!P1 BRA `(.L_x_120) ;  /* 0x0000000000289947 */ /* 0x000fea0003800000 */
[----:B------:R-:W-:Y:S02]  /*5e40*/  ULDC UR6, c[0x0][0x634] ;  /* 0x00018d0000067ab9 */ /* 0x000fe40000000800 */
[----:B------:R-:W-:-:S05]  /*5e50*/  IADD3 R5, P1, R2, UR6, RZ ;  /* 0x0000000602057c10 */ /* 0x000fca000ff3e0ff */
[----:B------:R-:W-:-:S04]  /*5e60*/  IMAD.X R21, RZ, RZ, R3, P1 ;  /* 0x000000ffff157224 */ /* 0x000fc800008e0603 */
[----:B------:R-:W-:-:S04]  /*5e70*/  IMAD.WIDE.U32 R10, R21, UR4, RZ ;  /* 0x00000004150a7c25 */ /* 0x000fc8000f8e00ff */
[----:B------:R-:W-:-:S04]  /*5e80*/  IMAD.WIDE.U32 R10, P1, R5, UR5, R10 ;  /* 0x00000005050a7c25 */ /* 0x000fc8000f82000a */
[----:B------:R-:W-:-:S04]  /*5e90*/  IMAD.WIDE.U32 R4, R5, UR4, RZ ;  /* 0x0000000405047c25 */ /* 0x000fc8000f8e00ff */
[----:B------:R-:W-:Y:S01]  /*5ea0*/  IMAD.MOV.U32 R4, RZ, RZ, R11 ;  /* 0x000000ffff047224 */ /* 0x000fe200078e000b */
[----:B------:R-:W-:Y:S01]  /*5eb0*/  IADD3 RZ, P3, R5, R10, RZ ;  /* 0x0000000a05ff7210 */ /* 0x000fe20007f7e0ff */
[----:B------:R-:W-:-:S04]  /*5ec0*/  IMAD.X R5, RZ, RZ, RZ, P1 ;  /* 0x000000ffff057224 */ /* 0x000fc800008e06ff */
[----:B------:R-:W-:-:S08]  /*5ed0*/  IMAD.WIDE.U32.X R4, R21, UR5, R4, P3 ;  /* 0x0000000515047c25 */ /* 0x000fd000098e0404 */
.L_x_120:
[----:B------:R-:W-:Y:S01]  /*5ee0*/  FMUL R20, R20, UR8 ;  /* 0x0000000814147c20 */ /* 0x000fe20008400000 */
[--C-:B------:R-:W-:Y:S01]  /*5ef0*/  SHF.R.U64 R16, R4, UR7, R5.reuse ;  /* 0x0000000704107c19 */ /* 0x100fe20008001205 */
[----:B------:R-:W-:Y:S01]  /*5f00*/  ULDC.64 UR4, c[0x0][0x620] ;  /* 0x0001880000047ab9 */ /* 0x000fe20000000a00 */
[----:B------:R-:W-:Y:S01]  /*5f10*/  SHF.R.U32.HI R4, RZ, UR7, R5 ;  /* 0x00000007ff047c19 */ /* 0x000fe20008011605 */
[----:B------:R-:W-:Y:S01]  /*5f20*/  ULDC.64 UR6, c[0x0][0x640] ;  /* 0x0001900000067ab9 */ /* 0x000fe20000000a00 */
[----:B------:R-:W-:Y:S01]  /*5f30*/  IADD3 R5, P1, RZ, -R16, RZ ;  /* 0x80000010ff057210 */ /* 0x000fe20007f3e0ff */
[----:B------:R-:W0:Y:S01]  /*5f40*/  F2I.U32.TRUNC.NTZ R20, R20 ;  /* 0x0000001400147305 */ /* 0x000e22000020f000 */
[----:B------:R-:W3:Y:S03]  /*5f50*/  LDC R21, c[0x0][0x148] ;  /* 0x00005200ff157b82 */ /* 0x000ee60000000800 */
[----:B------:R-:W-:Y:S01]  /*5f60*/  IMAD.X R4, RZ, RZ, ~R4, P1 ;  /* 0x000000ffff047224 */ /* 0x000fe200008e0e04 */
[----:B------:R-:W-:-:S03]  /*5f70*/  ISETP.NE.U32.AND P1, PT, RZ, UR6, PT ;  /* 0x00000006ff007c0c */ /* 0x000fc6000bf25070 */
[----:B------:R-:W-:Y:S01]  /*5f80*/  IMAD R4, R4, UR4, RZ ;  /* 0x0000000404047c24 */ /* 0x000fe2000f8e02ff */
[----:B------:R-:W-:-:S03]  /*5f90*/  ISETP.NE.AND.EX P1, PT, RZ, UR7, PT, P1 ;  /* 0x00000007ff007c0c */ /* 0x000fc6000bf25310 */
[C---:B------:R-:W-:Y:S01]  /*5fa0*/  IMAD R11, R5.reuse, UR5, R4 ;  /* 0x00000005050b7c24 */ /* 0x040fe2000f8e0204 */
[----:B------:R-:W-:Y:S01]  /*5fb0*/  ULDC UR5, c[0x0][0x154] ;  /* 0x0000550000057ab9 */ /* 0x000fe20000000800 */
[----:B------:R-:W-:Y:S01]  /*5fc0*/  IMAD.WIDE.U32 R4, R5, UR4, R2 ;  /* 0x0000000405047c25 */ /* 0x000fe2000f8e0002 */
[----:B------:R-:W-:-:S03]  /*5fd0*/  ULDC UR4, c[0x0][0x618] ;  /* 0x0001860000047ab9 */ /* 0x000fc60000000800 */
[----:B0-----:R-:W-:Y:S02]  /*5fe0*/  IMAD.MOV R10, RZ, RZ, -R20 ;  /* 0x000000ffff0a7224 */ /* 0x001fe400078e0a14 */
[----:B------:R-:W-:Y:S02]  /*5ff0*/  IMAD.IADD R5, R5, 0x1, R11 ;  /* 0x0000000105057824 */ /* 0x000fe400078e020b */
[----:B-1----:R-:W-:Y:S01]  /*6000*/  IMAD R18, R19, R10, R18 ;  /* 0x0000000a13127224 */ /* 0x002fe200078e0212 */
[----:B--2---:R-:W-:Y:S02]  /*6010*/  I2FP.F32.U32 R10, R6 ;  /* 0x00000006000a7245 */ /* 0x004fe40000201000 */
[--C-:B------:R-:W-:Y:S02]  /*6020*/  SHF.R.U64 R19, R4, UR4, R5.reuse ;  /* 0x0000000404137c19 */ /* 0x100fe40008001205 */
[----:B------:R-:W-:Y:S01]  /*6030*/  SHF.R.U32.HI R4, RZ, UR4, R5 ;  /* 0x00000004ff047c19 */ /* 0x000fe20008011605 */
[----:B------:R-:W-:Y:S01]  /*6040*/  FMUL R10, R10, UR5 ;  /* 0x000000050a0a7c20 */ /* 0x000fe20008400000 */
[----:B------:R-:W-:-:S02]  /*6050*/  ULDC UR4, c[0x0][0x608] ;  /* 0x0001820000047ab9 */ /* 0x000fc40000000800 */
[--C-:B------:R-:W-:Y:S01]  /*6060*/  SHF.R.U64 R22, R19, UR4, R4.reuse ;  /* 0x0000000413167c19 */ /* 0x100fe20008001204 */
[----:B------:R0:W1:Y:S01]  /*6070*/  F2I.U32.TRUNC.NTZ R24, R10 ;  /* 0x0000000a00187305 */ /* 0x000062000020f000 */
[----:B------:R-:W-:Y:S01]  /*6080*/  SHF.R.U32.HI R5, RZ, UR4, R4 ;  /* 0x00000004ff057c19 */ /* 0x000fe20008011604 */
[----:B------:R-:W-:-:S03]  /*6090*/  ULDC UR4, c[0x0][0x658] ;  /* 0x0001960000047ab9 */ /* 0x000fc60000000800 */
[--C-:B------:R-:W-:Y:S02]  /*60a0*/  SHF.R.U64 R20, R22, UR4, R5.reuse ;  /* 0x0000000416147c19 */ /* 0x100fe40008001205 */
[----:B------:R-:W-:-:S03]  /*60b0*/  SHF.R.U32.HI R23, RZ, UR4, R5 ;  /* 0x00000004ff177c19 */ /* 0x000fc60008011605 */
[----:B------:R-:W-:Y:S02]  /*60c0*/  IMAD.MOV.U32 R4, RZ, RZ, R20 ;  /* 0x000000ffff047224 */ /* 0x000fe400078e0014 */
[----:B------:R-:W-:Y:S01]  /*60d0*/  IMAD.MOV.U32 R5, RZ, RZ, R23 ;  /* 0x000000ffff057224 */ /* 0x000fe200078e0017 */
[----:B0-----:R-:W-:Y:S06]  /*60e0*/  @!P1 BRA `(.L_x_121) ;  /* 0x0000000000289947 */ /* 0x001fec0003800000 */
        /* <DEDUP_REMOVED lines=10> */
.L_x_121:
[----:B------:R-:W-:Y:S01]  /*6190*/  ULDC UR4, c[0x0][0x648] ;  /* 0x0001920000047ab9 */ /* 0x000fe20000000800 */
[----:B------:R-:W-:Y:S01]  /*61a0*/  LOP3.LUT R22, R22, UR16, RZ, 0xc0, !PT ;  /* 0x0000001016167c12 */ /* 0x000fe2000f8ec0ff */
[----:B-1----:R-:W-:Y:S01]  /*61b0*/  IMAD.MOV R24, RZ, RZ, -R24 ;  /* 0x000000ffff187224 */ /* 0x002fe200078e0a18 */
[----:B------:R-:W-:Y:S01]  /*61c0*/  SHF.R.U64 R5, R4, UR4, R5 ;  /* 0x0000000404057c19 */ /* 0x000fe20008001205 */
[----:B------:R-:W-:Y:S01]  /*61d0*/  ULDC UR4, c[0x0][0x638] ;  /* 0x00018e0000047ab9 */ /* 0x000fe20000000800 */
[----:B------:R-:W-:Y:S01]  /*61e0*/  LOP3.LUT R19, R19, UR15, RZ, 0xc0, !PT ;  /* 0x0000000f13137c12 */ /* 0x000fe2000f8ec0ff */
[----:B---3--:R-:W-:Y:S01]  /*61f0*/  @P4 IMAD R18, R21, R24, R6 ;  /* 0x0000001815124224 */ /* 0x008fe200078e0206 */
[----:B------:R-:W-:Y:S01]  /*6200*/  ULDC UR5, c[0x0][0x610] ;  /* 0x0001840000057ab9 */ /* 0x000fe20000000800 */
[----:B------:R-:W-:Y:S02]  /*6210*/  IMAD.MOV R11, RZ, RZ, -R5 ;  /* 0x000000ffff0b7224 */ /* 0x000fe400078e0a05 */
[----:B------:R-:W-:-:S02]  /*6220*/  IMAD R5, R5, UR17, R22 ;  /* 0x0000001105057c24 */ /* 0x000fc4000f8e0216 */
[----:B------:R-:W-:Y:S01]  /*6230*/  IMAD R20, R11, UR4, R20 ;  /* 0x000000040b147c24 */ /* 0x000fe2000f8e0214 */
[----:B------:R-:W-:Y:S01]  /*6240*/  ULDC UR4, c[0x0][0x600] ;  /* 0x0001800000047ab9 */ /* 0x000fe20000000800 */
[----:B------:R-:W-:Y:S02]  /*6250*/  IMAD R18, R5, UR5, R18 ;  /* 0x0000000505127c24 */ /* 0x000fe4000f8e0212 */
[----:B------:R-:W-:Y:S02]  /*6260*/  IMAD R5, R20, UR4, R19 ;  /* 0x0000000414057c24 */ /* 0x000fe4000f8e0213 */
[----:B------:R-:W-:-:S03]  /*6270*/  IMAD.MOV.U32 R10, RZ, RZ, 0x1 ;  /* 0x00000001ff0a7424 */ /* 0x000fc600078e00ff */
[----:B------:R-:W-:Y:S02]  /*6280*/  SEL R4, R5, R18, !P4 ;  /* 0x0000001205047207 */ /* 0x000fe40006000000 */
[----:B------:R-:W-:Y:S01]  /*6290*/  SEL R6, R18, R5, !P4 ;  /* 0x0000000512067207 */ /* 0x000fe20006000000 */
[----:B------:R-:W-:-:S07]  /*62a0*/  IMAD.MOV.U32 R5, RZ, RZ, R16 ;  /* 0x000000ffff057224 */ /* 0x000fce00078e0010 */
.L_x_119:
[----:B------:R-:W-:Y:S05]  /*62b0*/  BSYNC B1 ;  /* 0x0000000000017941 */ /* 0x000fea0003800000 */
.L_x_118:
[----:B------:R-:W-:-:S13]  /*62c0*/  LOP3.LUT P1, RZ, R10, 0xff, RZ, 0xc0, !PT ;  /* 0x000000ff0aff7812 */ /* 0x000fda000782c0ff */
[----:B------:R-:W-:Y:S05]  /*62d0*/  @P1 BRA `(.L_x_122) ;  /* 0xfffffff400381947 */ /* 0x000fea000383ffff */
[----:B------:R-:W-:Y:S05]  /*62e0*/  BSYNC B0 ;  /* 0x0000000000007941 */ /* 0x000fea0003800000 */
.L_x_110:
[----:B------:R-:W-:-:S03]  /*62f0*/  UMOV UR4, 0xffffffff ;  /* 0xffffffff00047882 */ /* 0x000fc60000000000 */
[----:B------:R-:W-:Y:S05]  /*6300*/  BRA.DIV UR4, `(.L_x_123) ;  /* 0x0000000604287947 */ /* 0x000fea000b800000 */
[----:B------:R-:W-:-:S13]  /*6310*/  ELECT P0, URZ, PT ;  /* 0x00000000003f782f */ /* 0x000fda0003800000 */
.L_x_138:
[----:B------:R-:W-:Y:S04]  /*6320*/  BSSY B0, `(.L_x_124) ;  /* 0x0000022000007945 */ /* 0x000fe80003800000 */
[----:B------:R-:W-:Y:S05]  /*6330*/  @!P0 BRA `(.L_x_125) ;  /* 0x0000000000808947 */ /* 0x000fea0003800000 */
[----:B------:R-:W-:-:S04]  /*6340*/  LOP3.LUT R7, R7, 0x2, RZ, 0xfc, !PT ;  /* 0x0000000207077812 */ /* 0x000fc800078efcff */
[----:B------:R-:W-:-:S13]  /*6350*/  ISETP.NE.AND P0, PT, R7, 0x3, PT ;  /* 0x000000030700780c */ /* 0x000fda0003f05270 */
[----:B------:R-:W-:Y:S05]  /*6360*/  @!P0 BRA `(.L_x_126) ;  /* 0x0000000000048947 */ /* 0x000fea0003800000 */
[----:B------:R-:W-:Y:S01]  /*6370*/  BPT.TRAP 0x1 ;  /* 0x000000040000795c */ /* 0x000fe20000300000 */
.L_x_126:
[----:B------:R-:W0:Y:S01]  /*6380*/  S2R R3, SR_CgaCtaId ;  /* 0x0000000000037919 */ /* 0x000e220000008800 */
[----:B------:R-:W-:Y:S02]  /*6390*/  MOV R0, 0x400 ;  /* 0x0000040000007802 */ /* 0x000fe40000000f00 */
[----:B------:R-:W-:Y:S02]  /*63a0*/  SHF.L.U32 R2, R12, 0x1f, RZ ;  /* 0x0000001f0c027819 */ /* 0x000fe400000006ff */
[----:B0-----:R-:W-:-:S05]  /*63b0*/  LEA R0, R3, R0, 0x18 ;  /* 0x0000000003007211 */ /* 0x001fca00078ec0ff */
[----:B------:R-:W-:-:S04]  /*63c0*/  VIADD R0, R0, 0x18 ;  /* 0x0000001800007836 */ /* 0x000fc80000000000 */
[C---:B------:R-:W-:Y:S02]  /*63d0*/  IMAD R7, R13.reuse, 0x8, R0 ;  /* 0x000000080d077824 */ /* 0x040fe400078e0200 */
[----:B------:R-:W-:Y:S02]  /*63e0*/  VIADD R13, R13, 0x1 ;  /* 0x000000010d0d7836 */ /* 0x000fe40000000000 */
[----:B------:R-:W0:Y:S03]  /*63f0*/  SYNCS.PHASECHK.TRANS64.TRYWAIT P0, [R7+URZ], R2 ;  /* 0x00000002070075a7 */ /* 0x000e26000800017f */
[----:B------:R-:W-:-:S04]  /*6400*/  ISETP.NE.AND P1, PT, R13, 0x3, PT ;  /* 0x000000030d00780c */ /* 0x000fc80003f25270 */
[----:B------:R-:W-:Y:S02]  /*6410*/  SEL R3, RZ, 0x1, P1 ;  /* 0x00000001ff037807 */ /* 0x000fe40000800000 */
[----:B------:R-:W-:Y:S02]  /*6420*/  SEL R13, R13, RZ, P1 ;  /* 0x000000ff0d0d7207 */ /* 0x000fe40000800000 */
[----:B------:R-:W-:-:S03]  /*6430*/  LOP3.LUT R9, R12, R3, RZ, 0x3c, !PT ;  /* 0x000000030c097212 */ /* 0x000fc600078e3cff */
[----:B------:R-:W-:Y:S01]  /*6440*/  IMAD R6, R13, 0x8, R0 ;  /* 0x000000080d067824 */ /* 0x000fe200078e0200 */
[----:B------:R-:W-:Y:S01]  /*6450*/  SHF.L.U32 R5, R9, 0x1f, RZ ;  /* 0x0000001f09057819 */ /* 0x000fe200000006ff */
[----:B0-----:R-:W-:Y:S06]  /*6460*/  @!P0 BRA `(.L_x_127) ;  /* 0x0000000000f48947 */ /* 0x001fec0003800000 */
.L_x_139:
[----:B------:R-:W1:Y:S01]  /*6470*/  SYNCS.PHASECHK.TRANS64.TRYWAIT P0, [R6+URZ], R5 ;  /* 0x00000005060075a7 */ /* 0x000e62000800017f */
[----:B0-----:R-:W-:-:S05]  /*6480*/  VIADD R2, R13, 0x1 ;  /* 0x000000010d027836 */ /* 0x001fca0000000000 */
[----:B------:R-:W-:-:S04]  /*6490*/  ISETP.NE.AND P1, PT, R2, 0x3, PT ;  /* 0x000000030200780c */ /* 0x000fc80003f25270 */
[----:B------:R-:W-:Y:S02]  /*64a0*/  SEL R4, RZ, 0x1, P1 ;  /* 0x00000001ff047807 */ /* 0x000fe40000800000 */
[----:B------:R-:W-:Y:S02]  /*64b0*/  SEL R3, R2, RZ, P1 ;  /* 0x000000ff02037207 */ /* 0x000fe40000800000 */
[----:B------:R-:W-:Y:S01]  /*64c0*/  LOP3.LUT R4, R9, R4, RZ, 0x3c, !PT ;  /* 0x0000000409047212 */ /* 0x000fe200078e3cff */
[----:B-1----:R-:W-:Y:S06]  /*64d0*/  @!P0 BRA `(.L_x_128) ;  /* 0x0000000000ec8947 */ /* 0x002fec0003800000 */
.L_x_140:
[----:B------:R-:W-:Y:S01]  /*64e0*/  IMAD R3, R3, 0x8, R0 ;  /* 0x0000000803037824 */ /* 0x000fe200078e0200 */
[----:B------:R-:W-:-:S07]  /*64f0*/  SHF.L.U32 R0, R4, 0x1f, RZ ;  /* 0x0000001f04007819 */ /* 0x000fce00000006ff */
.L_x_129:
[----:B-1----:R1:W2:Y:S02]  /*6500*/  SYNCS.PHASECHK.TRANS64.TRYWAIT P0, [R3+URZ], R0 ;  /* 0x00000000030075a7 */ /* 0x0022a4000800017f */
[----:B--2---:R-:W-:Y:S05]  /*6510*/  @!P0 NANOSLEEP.SYNCS 0x989680 ;  /* 0x009896800000895d */ /* 0x004fea0003900000 */
[----:B------:R-:W2:Y:S02]  /*6520*/  @!P0 SYNCS.PHASECHK.TRANS64 P0, [R3+URZ], R0 ;  /* 0x00000000030085a7 */ /* 0x000ea4000800007f */
[----:B--2---:R-:W-:Y:S05]  /*6530*/  @!P0 BRA `(.L_x_129) ;  /* 0xfffffffc00f08947 */ /* 0x004fea000383ffff */
.L_x_125:
[----:B------:R-:W-:Y:S05]  /*6540*/  BSYNC B0 ;  /* 0x0000000000007941 */ /* 0x000fea0003800000 */
.L_x_124:
[----:B------:R-:W-:Y:S05]  /*6550*/  EXIT ;  /* 0x000000000000794d */ /* 0x000fea0003800000 */
.L_x_19:
[----:B0-----:R-:W-:-:S04]  /*6560*/  IMAD.U32 R15, RZ, RZ, UR15 ;  /* 0x0000000fff0f7e24 */ /* 0x001fc8000f8e00ff */
[----:B------:R0:W1:Y:S03]  /*6570*/  SYNCS.PHASECHK.TRANS64.TRYWAIT P1, [R15+URZ+-0x8], R14 ;  /* 0xfffff80e0f0075a7 */ /* 0x000066000802017f */
[----:B-1----:R-:W-:Y:S05]  /*6580*/  @!P1 NANOSLEEP.SYNCS 0x989680 ;  /* 0x009896800000995d */ /* 0x002fea0003900000 */
[----:B------:R-:W1:Y:S02]  /*6590*/  @!P1 SYNCS.PHASECHK.TRANS64 P1, [R15+URZ+-0x8], R14 ;  /* 0xfffff80e0f0095a7 */ /* 0x000e64000802007f */
[----:B-1----:R-:W-:Y:S05]  /*65a0*/  @!P1 BRA `(.L_x_19) ;  /* 0xfffffffc00ec9947 */ /* 0x002fea000383ffff */
[----:B------:R-:W-:Y:S05]  /*65b0*/  BRA `(.L_x_130) ;  /* 0xffffffb0002c7947 */ /* 0x000fea000383ffff */
.L_x_24:
[----:B-1----:R-:W-:-:S04]  /*65c0*/  IMAD.U32 R15, RZ, RZ, UR6 ;  /* 0x00000006ff0f7e24 */ /* 0x002fc8000f8e00ff */
[----:B------:R1:W3:Y:S03]  /*65d0*/  SYNCS.PHASECHK.TRANS64.TRYWAIT P1, [R15+URZ], R14 ;  /* 0x0000000e0f0075a7 */ /* 0x0002e6000802017f */
[----:B---3--:R-:W-:Y:S05]  /*65e0*/  @!P1 NANOSLEEP.SYNCS 0x989680 ;  /* 0x009896800000995d */ /* 0x008fea0003900000 */
[----:B------:R-:W3:Y:S02]  /*65f0*/  @!P1 SYNCS.PHASECHK.TRANS64 P1, [R15+URZ], R14 ;  /* 0x0000000e0f0095a7 */ /* 0x000ee4000802007f */
[----:B---3--:R-:W-:Y:S05]  /*6600*/  @!P1 BRA `(.L_x_24) ;  /* 0xfffffffc00ec9947 */ /* 0x008fea000383ffff */
[----:B------:R-:W-:Y:S05]  /*6610*/  BRA `(.L_x_23) ;  /* 0xffffffb000d87947 */ /* 0x000fea000383ffff */
.L_x_30:
[----:B-1----:R-:W-:-:S04]  /*6620*/  IMAD.U32 R19, RZ, RZ, UR9 ;  /* 0x00000009ff137e24 */ /* 0x002fc8000f8e00ff */
[----:B------:R1:W3:Y:S03]  /*6630*/  SYNCS.PHASECHK.TRANS64.TRYWAIT P1, [R19+URZ], R18 ;  /* 0x00000012130075a7 */ /* 0x0002e6000802017f */
[----:B---3--:R-:W-:Y:S05]  /*6640*/  @!P1 NANOSLEEP.SYNCS 0x989680 ;  /* 0x009896800000995d */ /* 0x008fea0003900000 */
[----:B------:R-:W3:Y:S02]  /*6650*/  @!P1 SYNCS.PHASECHK.TRANS64 P1, [R19+URZ], R18 ;  /* 0x00000012130095a7 */ /* 0x000ee4000802007f */
[----:B---3--:R-:W-:Y:S05]  /*6660*/  @!P1 BRA `(.L_x_30) ;  /* 0xfffffffc00ec9947 */ /* 0x008fea000383ffff */
[----:B------:R-:W-:Y:S05]  /*6670*/  BRA `(.L_x_29) ;  /* 0xffffffb8001c7947 */ /* 0x000fea000383ffff */
.L_x_38:
[----:B01----:R-:W-:-:S04]  /*6680*/  IMAD.U32 R15, RZ, RZ, UR15 ;  /* 0x0000000fff0f7e24 */ /* 0x003fc8000f8e00ff */
[----:B------:R0:W1:Y:S03]  /*6690*/  SYNCS.PHASECHK.TRANS64.TRYWAIT P1, [R15+URZ+0x8], R14 ;  /* 0x0000080e0f0075a7 */ /* 0x000066000802017f */
[----:B-1----:R-:W-:Y:S05]  /*66a0*/  @!P1 NANOSLEEP.SYNCS 0x989680 ;  /* 0x009896800000995d */ /* 0x002fea0003900000 */
[----:B------:R-:W1:Y:S02]  /*66b0*/  @!P1 SYNCS.PHASECHK.TRANS64 P1, [R15+URZ+0x8], R14 ;  /* 0x0000080e0f0095a7 */ /* 0x000e64000802007f */
[----:B-1----:R-:W-:Y:S05]  /*66c0*/  @!P1 BRA `(.L_x_38) ;  /* 0xfffffffc00ec9947 */ /* 0x002fea000383ffff */
[----:B------:R-:W-:Y:S05]  /*66d0*/  BRA `(.L_x_131) ;  /* 0xffffffc0004c7947 */ /* 0x000fea000383ffff */
.L_x_111:
[----:B------:R-:W-:Y:S01]  /*66e0*/  BSSY B1, `(.L_x_132) ;  /* 0x0000006000017945 */ /* 0x000fe20003800000 */
[----:B------:R-:W-:-:S07]  /*66f0*/  IMAD.MOV.U32 R10, RZ, RZ, -0x1 ;  /* 0xffffffffff0a7424 */ /* 0x000fce00078e00ff */
[----:B------:R-:W-:Y:S05]  /*6700*/  WARPSYNC.COLLECTIVE R10, `(.L_x_133) ;  /* 0x000000000a0c7348 */ /* 0x000fea0003c00000 */
[----:B------:R-:W-:Y:S02]  /*6710*/  ELECT P1, UR62, PT ;  /* 0x00000000003e782f */ /* 0x000fe40003820000 */
[----:B------:R-:W-:Y:S01]  /*6720*/  MOV R10, UR62 ;  /* 0x0000003e000a7c02 */ /* 0x000fe20008000f00 */
[----:B------:R-:W-:Y:S10]  /*6730*/  ENDCOLLECTIVE ;  /* 0x000000000000791b */ /* 0x000ff40003800000 */
.L_x_133:
[----:B------:R-:W-:Y:S05]  /*6740*/  BSYNC B1 ;  /* 0x0000000000017941 */ /* 0x000fea0003800000 */
.L_x_132:
[----:B------:R-:W-:Y:S05]  /*6750*/  BRA `(.L_x_134) ;  /* 0xfffffff000247947 */ /* 0x000fea000383ffff */
.L_x_114:
[----:B0-----:R0:W1:Y:S02]  /*6760*/  SYNCS.PHASECHK.TRANS64.TRYWAIT P1, [R19+URZ+0x18], R10 ;  /* 0x0000180a130075a7 */ /* 0x001064000802017f */
[----:B-1----:R-:W-:Y:S05]  /*6770*/  @!P1 NANOSLEEP.SYNCS 0x989680 ;  /* 0x009896800000995d */ /* 0x002fea0003900000 */
[----:B------:R-:W1:Y:S02]  /*6780*/  @!P1 SYNCS.PHASECHK.TRANS64 P1, [R19+URZ+0x18], R10 ;  /* 0x0000180a130095a7 */ /* 0x000e64000802007f */
[----:B-1----:R-:W-:Y:S05]  /*6790*/  @!P1 BRA `(.L_x_114) ;  /* 0xfffffffc00f09947 */ /* 0x002fea000383ffff */
[----:B------:R-:W-:Y:S05]  /*67a0*/  BRA `(.L_x_135) ;  /* 0xfffffff000607947 */ /* 0x000fea000383ffff */
.L_x_123:
[----:B------:R-:W-:Y:S01]  /*67b0*/  BSSY B0, `(.L_x_136) ;  /* 0x0000006000007945 */ /* 0x000fe20003800000 */
[----:B------:R-:W-:-:S07]  /*67c0*/  IMAD.MOV.U32 R10, RZ, RZ, -0x1 ;  /* 0xffffffffff0a7424 */ /* 0x000fce00078e00ff */
[----:B------:R-:W-:Y:S05]  /*67d0*/  WARPSYNC.COLLECTIVE R10, `(.L_x_137) ;  /* 0x000000000a0c7348 */ /* 0x000fea0003c00000 */
[----:B------:R-:W-:Y:S02]  /*67e0*/  ELECT P1, UR62, PT ;  /* 0x00000000003e782f */ /* 0x000fe40003820000 */
[----:B------:R-:W-:Y:S01]  /*67f0*/  MOV R10, UR62 ;  /* 0x0000003e000a7c02 */ /* 0x000fe20008000f00 */
[----:B------:R-:W-:Y:S10]  /*6800*/  ENDCOLLECTIVE ;  /* 0x000000000000791b */ /* 0x000ff40003800000 */
.L_x_137:
[----:B------:R-:W-:Y:S05]  /*6810*/  BSYNC B0 ;  /* 0x0000000000007941 */ /* 0x000fea0003800000 */
.L_x_136:
[----:B------:R-:W-:Y:S01]  /*6820*/  PLOP3.LUT P0, PT, P1, PT, PT, 0x80, 0x0 ;  /* 0x000000000000781c */ /* 0x000fe20000f0f070 */
[----:B------:R-:W-:-:S12]  /*6830*/  BRA `(.L_x_138) ;  /* 0xfffffff800b87947 */ /* 0x000fd8000383ffff */
.L_x_127:
[----:B0-----:R0:W1:Y:S02]  /*6840*/  SYNCS.PHASECHK.TRANS64.TRYWAIT P0, [R7+URZ], R2 ;  /* 0x00000002070075a7 */ /* 0x001064000800017f */
[----:B-1----:R-:W-:Y:S05]  /*6850*/  @!P0 NANOSLEEP.SYNCS 0x989680 ;  /* 0x009896800000895d */ /* 0x002fea0003900000 */
[----:B------:R-:W1:Y:S02]  /*6860*/  @!P0 SYNCS.PHASECHK.TRANS64 P0, [R7+URZ], R2 ;  /* 0x00000002070085a7 */ /* 0x000e64000800007f */
[----:B-1----:R-:W-:Y:S05]  /*6870*/  @!P0 BRA `(.L_x_127) ;  /* 0xfffffffc00f08947 */ /* 0x002fea000383ffff */
[----:B------:R-:W-:Y:S05]  /*6880*/  BRA `(.L_x_139) ;  /* 0xfffffff800f87947 */ /* 0x000fea000383ffff */
.L_x_128:
[----:B0-----:R0:W1:Y:S02]  /*6890*/  SYNCS.PHASECHK.TRANS64.TRYWAIT P0, [R6+URZ], R5 ;  /* 0x00000005060075a7 */ /* 0x001064000800017f */
[----:B-1----:R-:W-:Y:S05]  /*68a0*/  @!P0 NANOSLEEP.SYNCS 0x989680 ;  /* 0x009896800000895d */ /* 0x002fea0003900000 */
[----:B------:R-:W1:Y:S02]  /*68b0*/  @!P0 SYNCS.PHASECHK.TRANS64 P0, [R6+URZ], R5 ;  /* 0x00000005060085a7 */ /* 0x000e64000800007f */
[----:B-1----:R-:W-:Y:S05]  /*68c0*/  @!P0 BRA `(.L_x_128) ;  /* 0xfffffffc00f08947 */ /* 0x002fea000383ffff */
[----:B------:R-:W-:Y:S05]  /*68d0*/  BRA `(.L_x_140) ;  /* 0xfffffffc00007947 */ /* 0x000fea000383ffff */
.L_x_141:
[----:B------:R-:W-:-:S00]  /*68e0*/  BRA `(.L_x_141) ;  /* 0xfffffffc00fc7947 */ /* 0x000fc0000383ffff */
[----:B------:R-:W-:-:S00]  /*68f0*/  NOP ;  /* 0x0000000000007918 */ /* 0x000fc00000000000 */
        /* <DEDUP_REMOVED lines=8> */
.L_x_142:


//--------------------- .nv.shared._ZN7cutlass13device_kernelINS_4gemm6kernel13GemmUniversalIN4cute5tupleIJiiiiEEENS1_10collective13CollectiveMmaINS1_37MainloopSm90TmaGmmaWarpSpecializedFP8ILi3ENS5_IJNS4_1CILi1EEENSA_ILi2EEESB_EEENS1_32KernelTmaWarpSpecializedPingpongEEENS5_IJNSA_ILi64EEESG_NSA_ILi32EEEEEENS_12float_e4m3_tENS5_IJlSB_lEEESJ_SK_NS4_8TiledMMAINS4_8MMA_AtomIJNS4_4SM904GMMA30MMA_64x64x32_F32E4M3E4M3_SS_TNILNSO_7ScaleInE1ELSQ_1EEEEEENS4_6LayoutINS5_IJSB_SB_SB_EEENS5_IJNSA_ILi0EEESV_SV_EEEEENS5_IJNS4_10UnderscoreESY_SY_EEEEENS4_23SM90_TMA_LOAD_MULTICASTENS4_14ComposedLayoutINS4_7SwizzleILi1ELi4ELi3EEENS4_18smem_ptr_flag_bitsILi8EEENST_INS5_IJNSA_ILi8EEESH_EEENS5_IJSH_SB_EEEEEEEvNS4_8identityENS4_13SM90_TMA_LOADES1B_vS1C_EENS_8epilogue10collective6detail29Sm90TmaWarpSpecializedAdapterINS1G_15DefaultEpilogueISJ_SK_SK_NS1F_6thread17LinearCombinationISJ_Li1EffLNS1K_9ScaleType4KindE0ELNS_15FloatRoundStyleE2ESJ_EENS1_15EpilogueDefaultEEEEEvvEEEEvNT_6ParamsE --------------------------
	.section	.nv.shared._ZN7cutlass13device_kernelINS_4gemm6kernel13GemmUniversalIN4cute5tupleIJiiiiEEENS1_10collective13CollectiveMmaINS1_37MainloopSm90TmaGmmaWarpSpecializedFP8ILi3ENS5_IJNS4_1CILi1EEENSA_ILi2EEESB_EEENS1_32KernelTmaWarpSpecializedPingpongEEENS5_IJNSA_ILi64EEESG_NSA_ILi32EEEEEENS_12float_e4m3_tENS5_IJlSB_lEEESJ_SK_NS4_8TiledMMAINS4_8MMA_AtomIJNS4_4SM904GMMA30MMA_64x64x32_F32E4M3E4M3_SS_TNILNSO_7ScaleInE1ELSQ_1EEEEEENS4_6LayoutINS5_IJSB_SB_SB_EEENS5_IJNSA_ILi0EEESV_SV_EEEEENS5_IJNS4_10UnderscoreESY_SY_EEEEENS4_23SM90_TMA_LOAD_MULTICASTENS4_14ComposedLayoutINS4_7SwizzleILi1ELi4ELi3EEENS4_18smem_ptr_flag_bitsILi8EEENST_INS5_IJNSA_ILi8EEESH_EEENS5_IJSH_SB_EEEEEEEvNS4_8identityENS4_13SM90_TMA_LOADES1B_vS1C_EENS_8epilogue10collective6detail29Sm90TmaWarpSpecializedAdapterINS1G_15DefaultEpilogueISJ_SK_SK_NS1F_6thread17LinearCombinationISJ_Li1EffLNS1K_9ScaleType4KindE0ELNS_15FloatRoundStyleE2ESJ_EENS1_15EpilogueDefaultEEEEEvvEEEEvNT_6ParamsE,"aw",@nobits
	.sectionflags	@""
	.align	16
	.zero		1024


//--------------------- .nv.shared.reserved.0     --------------------------
	.section	.nv.shared.reserved.0,"aw",@nobits
	.weak		__nv_reservedSMEM_offset_0_alias
	.size		__nv_reservedSMEM_offset_0_alias, 0, 0
	.other		__nv_reservedSMEM_offset_0_alias,@"STO_CUDA_RESERVED_SHARED STV_DEFAULT"
__nv_reservedSMEM_offset_0_alias:
	.zero		0


//--------------------- .nv.global                --------------------------
	.section	.nv.global,"aw",@nobits
.nv.global:
	.type		_ZN39_INTERNAL_c0eaa91e_4_k_cu_3bbec67b_29014cute1_E,@object
	.size		_ZN39_INTERNAL_c0eaa91e_4_k_cu_3bbec67b_29014cute1_E,(_ZN39_INTERNAL_c0eaa91e_4_k_cu_3bbec67b_29014cuda3std3__45__cpo6cbeginE - _ZN39_INTERNAL_c0eaa91e_4_k_cu_3bbec67b_29014cute1_E)
_ZN39_INTERNAL_c0eaa91e_4_k_cu_3bbec67b_29014cute1_E:
	.zero		1
	.type		_ZN39_INTERNAL_c0eaa91e_4_k_cu_3bbec67b_29014cuda3std3__45__cpo6cbeginE,@object
	.size		_ZN39_INTERNAL_c0eaa91e_4_k_cu_3bbec67b_29014cuda3std3__45__cpo6cbeginE,(_ZN39_INTERNAL_c0eaa91e_4_k_cu_3bbec67b_29014cuda3std3__48in_placeE - _ZN39_INTERNAL_c0eaa91e_4_k_cu_3bbec67b_29014cuda3std3__45__cpo6cbeginE)
_ZN39_INTERNAL_c0eaa91e_4_k_cu_3bbec67b_29014cuda3std3__45__cpo6cbeginE:
	.zero		1
	.type		_ZN39_INTERNAL_c0eaa91e_4_k_cu_3bbec67b_29014cuda3std3__48in_placeE,@object
	.size		_ZN39_INTERNAL_c0eaa91e_4_k_cu_3bbec67b_29014cuda3std3__48in_placeE,(_ZN39_INTERNAL_c0eaa91e_4_k_cu_3bbec67b_29014cuda3std6ranges3__45__cpo9iter_moveE - _ZN39_INTERNAL_c0eaa91e_4_k_cu_3bbec67b_29014cuda3std3__48in_placeE)
_ZN39_INTERNAL_c0eaa91e_4_k_cu_3bbec67b_29014cuda3std3__48in_placeE:
	.zero		1
	.type		_ZN39_INTERNAL_c0eaa91e_4_k_cu_3bbec67b_29014cuda3std6ranges3__45__cpo9iter_moveE,@object
	.size		_ZN39_INTERNAL_c0eaa91e_4_k_cu_3bbec67b_29014cuda3std6ranges3__45__cpo9iter_moveE,(_ZN39_INTERNAL_c0eaa91e_4_k_cu_3bbec67b_29014cuda3std3__45__cpo5beginE - _ZN39_INTERNAL_c0eaa91e_4_k_cu_3bbec67b_29014cuda3std6ranges3__45__cpo9iter_moveE)
_ZN39_INTERNAL_c0eaa91e_4_k_cu_3bbec67b_29014cuda3std6ranges3__45__cpo9iter_moveE:
	.zero		1
	.type		_ZN39_INTERNAL_c0eaa91e_4_k_cu_3bbec67b_29014cuda3std3__45__cpo5beginE,@object
	.size		_ZN39_INTERNAL_c0eaa91e_4_k_cu_3bbec67b_29014cuda3std3__45__cpo5beginE,(_ZN39_INTERNAL_c0eaa91e_4_k_cu_3bbec67b_29014cuda3std3__441_GLOBAL__N__c0eaa91e_4_k_cu_3bbec67b_29016ignoreE - _ZN39_INTERNAL_c0eaa91e_4_k_cu_3bbec67b_29014cuda3std3__45__cpo5beginE)
_ZN39_INTERNAL_c0eaa91e_4_k_cu_3bbec67b_29014cuda3std3__45__cpo5beginE:
	.zero		1
	.type		_ZN39_INTERNAL_c0eaa91e_4_k_cu_3bbec67b_29014cuda3std3__441_GLOBAL__N__c0eaa91e_4_k_cu_3bbec67b_29016ignoreE,@object
	.size		_ZN39_INTERNAL_c0eaa91e_4_k_cu_3bbec67b_29014cuda3std3__441_GLOBAL__N__c0eaa91e_4_k_cu_3bbec67b_29016ignoreE,(_ZN39_INTERNAL_c0eaa91e_4_k_cu_3bbec67b_29014cute7productE - _ZN39_INTERNAL_c0eaa91e_4_k_cu_3bbec67b_29014cuda3std3__441_GLOBAL__N__c0eaa91e_4_k_cu_3bbec67b_29016ignoreE)
_ZN39_INTERNAL_c0eaa91e_4_k_cu_3bbec67b_29014cuda3std3__441_GLOBAL__N__c0eaa91e_4_k_cu_3bbec67b_29016ignoreE:
	.zero		1
	.type		_ZN39_INTERNAL_c0eaa91e_4_k_cu_3bbec67b_29014cute7productE,@object
	.size		_ZN39_INTERNAL_c0eaa91e_4_k_cu_3bbec67b_29014cute7productE,(_ZN39_INTERNAL_c0eaa91e_4_k_cu_3bbec67b_29014cuda3std3__45__cpo3endE - _ZN39_INTERNAL_c0eaa91e_4_k_cu_3bbec67b_29014cute7productE)
_ZN39_INTERNAL_c0eaa91e_4_k_cu_3bbec67b_29014cute7productE:
	.zero		1
	.type		_ZN39_INTERNAL_c0eaa91e_4_k_cu_3bbec67b_29014cuda3std3__45__cpo3endE,@object
	.size		_ZN39_INTERNAL_c0eaa91e_4_k_cu_3bbec67b_29014cuda3std3__45__cpo3endE,(_ZN39_INTERNAL_c0eaa91e_4_k_cu_3bbec67b_29014cuda3std3__419piecewise_constructE - _ZN39_INTERNAL_c0eaa91e_4_k_cu_3bbec67b_29014cuda3std3__45__cpo3endE)
_ZN39_INTERNAL_c0eaa91e_4_k_cu_3bbec67b_29014cuda3std3__45__cpo3endE:
	.zero		1
	.type		_ZN39_INTERNAL_c0eaa91e_4_k_cu_3bbec67b_29014cuda3std3__419piecewise_constructE,@object
	.size		_ZN39_INTERNAL_c0eaa91e_4_k_cu_3bbec67b_29014cuda3std3__419piecewise_constructE,(_ZN39_INTERNAL_c0eaa91e_4_k_cu_3bbec67b_29014cuda3std3__45__cpo4cendE - _ZN39_INTERNAL_c0eaa91e_4_k_cu_3bbec67b_29014cuda3std3__419piecewise_constructE)
_ZN39_INTERNAL_c0eaa91e_4_k_cu_3bbec67b_29014cuda3std3__419piecewise_constructE:
	.zero		1
	.type		_ZN39_INTERNAL_c0eaa91e_4_k_cu_3bbec67b_29014cuda3std3__45__cpo4cendE,@object
	.size		_ZN39_INTERNAL_c0eaa91e_4_k_cu_3bbec67b_29014cuda3std3__45__cpo4cendE,(_ZN39_INTERNAL_c0eaa91e_4_k_cu_3bbec67b_29014cuda3std6ranges3__45__cpo4swapE - _ZN39_INTERNAL_c0eaa91e_4_k_cu_3bbec67b_29014cuda3std3__45__cpo4cendE)
_ZN39_INTERNAL_c0eaa91e_4_k_cu_3bbec67b_29014cuda3std3__45__cpo4cendE:
	.zero		1
	.type		_ZN39_INTERNAL_c0eaa91e_4_k_cu_3bbec67b_29014cuda3std6ranges3__45__cpo4swapE,@object
	.size		_ZN39_INTERNAL_c0eaa91e_4_k_cu_3bbec67b_29014cuda3std6ranges3__45__cpo4swapE,(.L_7 - _ZN39_INTERNAL_c0eaa91e_4_k_cu_3bbec67b_29014cuda3std6ranges3__45__cpo4swapE)
_ZN39_INTERNAL_c0eaa91e_4_k_cu_3bbec67b_29014cuda3std6ranges3__45__cpo4swapE:
	.zero		1
.L_7:


//--------------------- .nv.constant0._ZN7cutlass13device_kernelINS_4gemm6kernel13GemmUniversalIN4cute5tupleIJiiiiEEENS1_10collective13CollectiveMmaINS1_37MainloopSm90TmaGmmaWarpSpecializedFP8ILi3ENS5_IJNS4_1CILi1EEENSA_ILi2EEESB_EEENS1_32KernelTmaWarpSpecializedPingpongEEENS5_IJNSA_ILi64EEESG_NSA_ILi32EEEEEENS_12float_e4m3_tENS5_IJlSB_lEEESJ_SK_NS4_8TiledMMAINS4_8MMA_AtomIJNS4_4SM904GMMA30MMA_64x64x32_F32E4M3E4M3_SS_TNILNSO_7ScaleInE1ELSQ_1EEEEEENS4_6LayoutINS5_IJSB_SB_SB_EEENS5_IJNSA_ILi0EEESV_SV_EEEEENS5_IJNS4_10UnderscoreESY_SY_EEEEENS4_23SM90_TMA_LOAD_MULTICASTENS4_14ComposedLayoutINS4_7SwizzleILi1ELi4ELi3EEENS4_18smem_ptr_flag_bitsILi8EEENST_INS5_IJNSA_ILi8EEESH_EEENS5_IJSH_SB_EEEEEEEvNS4_8identityENS4_13SM90_TMA_LOADES1B_vS1C_EENS_8epilogue10collective6detail29Sm90TmaWarpSpecializedAdapterINS1G_15DefaultEpilogueISJ_SK_SK_NS1F_6thread17LinearCombinationISJ_Li1EffLNS1K_9ScaleType4KindE0ELNS_15FloatRoundStyleE2ESJ_EENS1_15EpilogueDefaultEEEEEvvEEEEvNT_6ParamsE --------------------------
	.section	.nv.constant0._ZN7cutlass13device_kernelINS_4gemm6kernel13GemmUniversalIN4cute5tupleIJiiiiEEENS1_10collective13CollectiveMmaINS1_37MainloopSm90TmaGmmaWarpSpecializedFP8ILi3ENS5_IJNS4_1CILi1EEENSA_ILi2EEESB_EEENS1_32KernelTmaWarpSpecializedPingpongEEENS5_IJNSA_ILi64EEESG_NSA_ILi32EEEEEENS_12float_e4m3_tENS5_IJlSB_lEEESJ_SK_NS4_8TiledMMAINS4_8MMA_AtomIJNS4_4SM904GMMA30MMA_64x64x32_F32E4M3E4M3_SS_TNILNSO_7ScaleInE1ELSQ_1EEEEEENS4_6LayoutINS5_IJSB_SB_SB_EEENS5_IJNSA_ILi0EEESV_SV_EEEEENS5_IJNS4_10UnderscoreESY_SY_EEEEENS4_23SM90_TMA_LOAD_MULTICASTENS4_14ComposedLayoutINS4_7SwizzleILi1ELi4ELi3EEENS4_18smem_ptr_flag_bitsILi8EEENST_INS5_IJNSA_ILi8EEESH_EEENS5_IJSH_SB_EEEEEEEvNS4_8identityENS4_13SM90_TMA_LOADES1B_vS1C_EENS_8epilogue10collective6detail29Sm90TmaWarpSpecializedAdapterINS1G_15DefaultEpilogueISJ_SK_SK_NS1F_6thread17LinearCombinationISJ_Li1EffLNS1K_9ScaleType4KindE0ELNS_15FloatRoundStyleE2ESJ_EENS1_15EpilogueDefaultEEEEEvvEEEEvNT_6ParamsE,"a",@progbits
	.sectionflags	@""
	.align	4
.nv.constant0._ZN7cutlass13device_kernelINS_4gemm6kernel13GemmUniversalIN4cute5tupleIJiiiiEEENS1_10collective13CollectiveMmaINS1_37MainloopSm90TmaGmmaWarpSpecializedFP8ILi3ENS5_IJNS4_1CILi1EEENSA_ILi2EEESB_EEENS1_32KernelTmaWarpSpecializedPingpongEEENS5_IJNSA_ILi64EEESG_NSA_ILi32EEEEEENS_12float_e4m3_tENS5_IJlSB_lEEESJ_SK_NS4_8TiledMMAINS4_8MMA_AtomIJNS4_4SM904GMMA30MMA_64x64x32_F32E4M3E4M3_SS_TNILNSO_7ScaleInE1ELSQ_1EEEEEENS4_6LayoutINS5_IJSB_SB_SB_EEENS5_IJNSA_ILi0EEESV_SV_EEEEENS5_IJNS4_10UnderscoreESY_SY_EEEEENS4_23SM90_TMA_LOAD_MULTICASTENS4_14ComposedLayoutINS4_7SwizzleILi1ELi4ELi3EEENS4_18smem_ptr_flag_bitsILi8EEENST_INS5_IJNSA_ILi8EEESH_EEENS5_IJSH_SB_EEEEEEEvNS4_8identityENS4_13SM90_TMA_LOADES1B_vS1C_EENS_8epilogue10collective6detail29Sm90TmaWarpSpecializedAdapterINS1G_15DefaultEpilogueISJ_SK_SK_NS1F_6thread17LinearCombinationISJ_Li1EffLNS1K_9ScaleType4KindE0ELNS_15FloatRoundStyleE2ESJ_EENS1_15EpilogueDefaultEEEEEvvEEEEvNT_6ParamsE:
	.zero		1664


//--------------------- SYMBOLS --------------------------

	.type		.nv.reservedSmem.offset0,@object
	.size		.nv.reservedSmem.offset0,0x4
